//
// Generated by NVIDIA NVVM Compiler
//
// Compiler Build ID: CL-36424714
// Cuda compilation tools, release 13.0, V13.0.88
// Based on NVVM 20.0.0
//

.version 9.0
.target sm_100
.address_size 64

	// .globl	_Z7vec_addPfS_S_i
// _ZZ10matrix_mulPfS_S_iiiE2As has been demoted
// _ZZ10matrix_mulPfS_S_iiiE2Bs has been demoted
// _ZZ17matrix_mul_transBPfS_S_iiiE2As has been demoted
// _ZZ17matrix_mul_transBPfS_S_iiiE2Bs has been demoted
// _ZZ17matrix_mul_transAPfS_S_iiiE2As has been demoted
// _ZZ17matrix_mul_transAPfS_S_iiiE2Bs has been demoted

.visible .entry _Z7vec_addPfS_S_i(
	.param .u64 .ptr .align 1 _Z7vec_addPfS_S_i_param_0,
	.param .u64 .ptr .align 1 _Z7vec_addPfS_S_i_param_1,
	.param .u64 .ptr .align 1 _Z7vec_addPfS_S_i_param_2,
	.param .u32 _Z7vec_addPfS_S_i_param_3
)
{
	.reg .pred 	%p<2>;
	.reg .b32 	%r<6>;
	.reg .b32 	%f<4>;
	.reg .b64 	%rd<11>;

	ld.param.u64 	%rd1, [_Z7vec_addPfS_S_i_param_0];
	ld.param.u64 	%rd2, [_Z7vec_addPfS_S_i_param_1];
	ld.param.u64 	%rd3, [_Z7vec_addPfS_S_i_param_2];
	ld.param.u32 	%r2, [_Z7vec_addPfS_S_i_param_3];
	mov.u32 	%r3, %ntid.x;
	mov.u32 	%r4, %ctaid.x;
	mov.u32 	%r5, %tid.x;
	mad.lo.s32 	%r1, %r3, %r4, %r5;
	setp.ge.s32 	%p1, %r1, %r2;
	@%p1 bra 	$L__BB0_2;
	cvta.to.global.u64 	%rd4, %rd1;
	cvta.to.global.u64 	%rd5, %rd2;
	cvta.to.global.u64 	%rd6, %rd3;
	mul.wide.s32 	%rd7, %r1, 4;
	add.s64 	%rd8, %rd4, %rd7;
	ld.global.f32 	%f1, [%rd8];
	add.s64 	%rd9, %rd5, %rd7;
	ld.global.f32 	%f2, [%rd9];
	add.f32 	%f3, %f1, %f2;
	add.s64 	%rd10, %rd6, %rd7;
	st.global.f32 	[%rd10], %f3;
$L__BB0_2:
	ret;

}
	// .globl	_Z10matrix_mulPfS_S_iii
.visible .entry _Z10matrix_mulPfS_S_iii(
	.param .u64 .ptr .align 1 _Z10matrix_mulPfS_S_iii_param_0,
	.param .u64 .ptr .align 1 _Z10matrix_mulPfS_S_iii_param_1,
	.param .u64 .ptr .align 1 _Z10matrix_mulPfS_S_iii_param_2,
	.param .u32 _Z10matrix_mulPfS_S_iii_param_3,
	.param .u32 _Z10matrix_mulPfS_S_iii_param_4,
	.param .u32 _Z10matrix_mulPfS_S_iii_param_5
)
{
	.reg .pred 	%p<12>;
	.reg .b32 	%r<43>;
	.reg .b32 	%f<63>;
	.reg .b64 	%rd<13>;
	// demoted variable
	.shared .align 4 .b8 _ZZ10matrix_mulPfS_S_iiiE2As[1024];
	// demoted variable
	.shared .align 4 .b8 _ZZ10matrix_mulPfS_S_iiiE2Bs[1024];
	ld.param.u64 	%rd3, [_Z10matrix_mulPfS_S_iii_param_0];
	ld.param.u64 	%rd4, [_Z10matrix_mulPfS_S_iii_param_1];
	ld.param.u64 	%rd5, [_Z10matrix_mulPfS_S_iii_param_2];
	ld.param.u32 	%r24, [_Z10matrix_mulPfS_S_iii_param_3];
	ld.param.u32 	%r25, [_Z10matrix_mulPfS_S_iii_param_4];
	ld.param.u32 	%r26, [_Z10matrix_mulPfS_S_iii_param_5];
	mov.u32 	%r27, %ctaid.y;
	shl.b32 	%r28, %r27, 4;
	mov.u32 	%r40, %tid.y;
	add.s32 	%r2, %r28, %r40;
	mov.u32 	%r29, %ctaid.x;
	shl.b32 	%r3, %r29, 4;
	mov.u32 	%r38, %tid.x;
	add.s32 	%r5, %r3, %r38;
	setp.lt.s32 	%p1, %r25, 1;
	mov.f32 	%f62, 0f00000000;
	@%p1 bra 	$L__BB1_7;
	add.s32 	%r30, %r25, 15;
	shr.u32 	%r31, %r30, 4;
	shl.b32 	%r32, %r40, 6;
	mov.u32 	%r33, _ZZ10matrix_mulPfS_S_iiiE2As;
	add.s32 	%r6, %r33, %r32;
	shl.b32 	%r34, %r38, 2;
	add.s32 	%r7, %r6, %r34;
	mov.u32 	%r35, _ZZ10matrix_mulPfS_S_iiiE2Bs;
	add.s32 	%r9, %r35, %r34;
	add.s32 	%r8, %r9, %r32;
	neg.s32 	%r42, %r31;
	mad.lo.s32 	%r36, %r40, %r26, %r38;
	add.s32 	%r41, %r36, %r3;
	shl.b32 	%r12, %r26, 4;
	mad.lo.s32 	%r39, %r25, %r2, %r38;
	cvta.to.global.u64 	%rd1, %rd3;
	cvta.to.global.u64 	%rd2, %rd4;
	mov.f32 	%f62, 0f00000000;
$L__BB1_2:
	setp.ge.s32 	%p2, %r2, %r24;
	setp.ge.s32 	%p3, %r38, %r25;
	mov.f32 	%f60, 0f00000000;
	or.pred  	%p4, %p2, %p3;
	@%p4 bra 	$L__BB1_4;
	mul.wide.u32 	%rd6, %r39, 4;
	add.s64 	%rd7, %rd1, %rd6;
	ld.global.f32 	%f60, [%rd7];
$L__BB1_4:
	setp.ge.s32 	%p5, %r5, %r26;
	st.shared.f32 	[%r7], %f60;
	setp.ge.s32 	%p6, %r40, %r25;
	mov.f32 	%f61, 0f00000000;
	or.pred  	%p7, %p5, %p6;
	@%p7 bra 	$L__BB1_6;
	mul.wide.s32 	%rd8, %r41, 4;
	add.s64 	%rd9, %rd2, %rd8;
	ld.global.f32 	%f61, [%rd9];
$L__BB1_6:
	st.shared.f32 	[%r8], %f61;
	bar.sync 	0;
	ld.shared.f32 	%f12, [%r6];
	ld.shared.f32 	%f13, [%r9];
	fma.rn.f32 	%f14, %f12, %f13, %f62;
	ld.shared.f32 	%f15, [%r6+4];
	ld.shared.f32 	%f16, [%r9+64];
	fma.rn.f32 	%f17, %f15, %f16, %f14;
	ld.shared.f32 	%f18, [%r6+8];
	ld.shared.f32 	%f19, [%r9+128];
	fma.rn.f32 	%f20, %f18, %f19, %f17;
	ld.shared.f32 	%f21, [%r6+12];
	ld.shared.f32 	%f22, [%r9+192];
	fma.rn.f32 	%f23, %f21, %f22, %f20;
	ld.shared.f32 	%f24, [%r6+16];
	ld.shared.f32 	%f25, [%r9+256];
	fma.rn.f32 	%f26, %f24, %f25, %f23;
	ld.shared.f32 	%f27, [%r6+20];
	ld.shared.f32 	%f28, [%r9+320];
	fma.rn.f32 	%f29, %f27, %f28, %f26;
	ld.shared.f32 	%f30, [%r6+24];
	ld.shared.f32 	%f31, [%r9+384];
	fma.rn.f32 	%f32, %f30, %f31, %f29;
	ld.shared.f32 	%f33, [%r6+28];
	ld.shared.f32 	%f34, [%r9+448];
	fma.rn.f32 	%f35, %f33, %f34, %f32;
	ld.shared.f32 	%f36, [%r6+32];
	ld.shared.f32 	%f37, [%r9+512];
	fma.rn.f32 	%f38, %f36, %f37, %f35;
	ld.shared.f32 	%f39, [%r6+36];
	ld.shared.f32 	%f40, [%r9+576];
	fma.rn.f32 	%f41, %f39, %f40, %f38;
	ld.shared.f32 	%f42, [%r6+40];
	ld.shared.f32 	%f43, [%r9+640];
	fma.rn.f32 	%f44, %f42, %f43, %f41;
	ld.shared.f32 	%f45, [%r6+44];
	ld.shared.f32 	%f46, [%r9+704];
	fma.rn.f32 	%f47, %f45, %f46, %f44;
	ld.shared.f32 	%f48, [%r6+48];
	ld.shared.f32 	%f49, [%r9+768];
	fma.rn.f32 	%f50, %f48, %f49, %f47;
	ld.shared.f32 	%f51, [%r6+52];
	ld.shared.f32 	%f52, [%r9+832];
	fma.rn.f32 	%f53, %f51, %f52, %f50;
	ld.shared.f32 	%f54, [%r6+56];
	ld.shared.f32 	%f55, [%r9+896];
	fma.rn.f32 	%f56, %f54, %f55, %f53;
	ld.shared.f32 	%f57, [%r6+60];
	ld.shared.f32 	%f58, [%r9+960];
	fma.rn.f32 	%f62, %f57, %f58, %f56;
	bar.sync 	0;
	add.s32 	%r42, %r42, 1;
	setp.ne.s32 	%p8, %r42, 0;
	add.s32 	%r41, %r41, %r12;
	add.s32 	%r40, %r40, 16;
	add.s32 	%r39, %r39, 16;
	add.s32 	%r38, %r38, 16;
	@%p8 bra 	$L__BB1_2;
$L__BB1_7:
	setp.ge.s32 	%p9, %r2, %r24;
	setp.ge.s32 	%p10, %r5, %r26;
	or.pred  	%p11, %p9, %p10;
	@%p11 bra 	$L__BB1_9;
	mad.lo.s32 	%r37, %r26, %r2, %r5;
	cvta.to.global.u64 	%rd10, %rd5;
	mul.wide.s32 	%rd11, %r37, 4;
	add.s64 	%rd12, %rd10, %rd11;
	st.global.f32 	[%rd12], %f62;
$L__BB1_9:
	ret;

}
	// .globl	_Z17matrix_mul_transBPfS_S_iii
.visible .entry _Z17matrix_mul_transBPfS_S_iii(
	.param .u64 .ptr .align 1 _Z17matrix_mul_transBPfS_S_iii_param_0,
	.param .u64 .ptr .align 1 _Z17matrix_mul_transBPfS_S_iii_param_1,
	.param .u64 .ptr .align 1 _Z17matrix_mul_transBPfS_S_iii_param_2,
	.param .u32 _Z17matrix_mul_transBPfS_S_iii_param_3,
	.param .u32 _Z17matrix_mul_transBPfS_S_iii_param_4,
	.param .u32 _Z17matrix_mul_transBPfS_S_iii_param_5
)
{
	.reg .pred 	%p<26>;
	.reg .b32 	%r<69>;
	.reg .b32 	%f<181>;
	.reg .b64 	%rd<32>;
	// demoted variable
	.shared .align 4 .b8 _ZZ17matrix_mul_transBPfS_S_iiiE2As[1024];
	// demoted variable
	.shared .align 4 .b8 _ZZ17matrix_mul_transBPfS_S_iiiE2Bs[1024];
	ld.param.u64 	%rd4, [_Z17matrix_mul_transBPfS_S_iii_param_0];
	ld.param.u64 	%rd5, [_Z17matrix_mul_transBPfS_S_iii_param_1];
	ld.param.u32 	%r30, [_Z17matrix_mul_transBPfS_S_iii_param_3];
	ld.param.u32 	%r31, [_Z17matrix_mul_transBPfS_S_iii_param_4];
	ld.param.u32 	%r32, [_Z17matrix_mul_transBPfS_S_iii_param_5];
	cvta.to.global.u64 	%rd1, %rd5;
	cvta.to.global.u64 	%rd2, %rd4;
	mov.u32 	%r33, %ctaid.y;
	shl.b32 	%r34, %r33, 4;
	mov.u32 	%r1, %tid.y;
	add.s32 	%r2, %r34, %r1;
	mov.u32 	%r35, %ctaid.x;
	shl.b32 	%r36, %r35, 4;
	mov.u32 	%r3, %tid.x;
	add.s32 	%r4, %r36, %r3;
	setp.lt.s32 	%p1, %r31, 1;
	mov.f32 	%f180, 0f00000000;
	@%p1 bra 	$L__BB2_19;
	add.s32 	%r5, %r31, 15;
	shl.b32 	%r38, %r1, 6;
	mov.u32 	%r39, _ZZ17matrix_mul_transBPfS_S_iiiE2As;
	add.s32 	%r6, %r39, %r38;
	mul.lo.s32 	%r7, %r31, %r2;
	mov.u32 	%r40, _ZZ17matrix_mul_transBPfS_S_iiiE2Bs;
	shl.b32 	%r41, %r3, 2;
	add.s32 	%r10, %r40, %r41;
	add.s32 	%r8, %r10, %r38;
	mul.lo.s32 	%r9, %r31, %r4;
	setp.lt.u32 	%p2, %r31, 17;
	mov.f32 	%f180, 0f00000000;
	mov.b32 	%r68, 0;
	@%p2 bra 	$L__BB2_13;
	shr.u32 	%r43, %r5, 4;
	and.b32  	%r44, %r43, 134217726;
	neg.s32 	%r67, %r44;
	add.s32 	%r64, %r1, %r9;
	add.s32 	%r62, %r3, %r7;
	mov.f32 	%f180, 0f00000000;
	mov.b32 	%r66, 16;
	cvt.u64.u32 	%rd10, %r7;
	cvt.u64.u32 	%rd11, %r3;
	cvt.s64.s32 	%rd17, %r9;
	cvt.u64.u32 	%rd18, %r1;
	mov.u32 	%r63, %r3;
	mov.u32 	%r65, %r1;
$L__BB2_3:
	setp.ge.s32 	%p3, %r2, %r30;
	setp.ge.s32 	%p4, %r63, %r31;
	mov.f32 	%f172, 0f00000000;
	or.pred  	%p5, %p3, %p4;
	@%p5 bra 	$L__BB2_5;
	mul.wide.u32 	%rd6, %r62, 4;
	add.s64 	%rd7, %rd2, %rd6;
	ld.global.f32 	%f172, [%rd7];
$L__BB2_5:
	setp.ge.s32 	%p6, %r4, %r32;
	shl.b32 	%r45, %r3, 2;
	add.s32 	%r46, %r6, %r45;
	st.shared.f32 	[%r46], %f172;
	setp.ge.s32 	%p7, %r65, %r31;
	mov.f32 	%f173, 0f00000000;
	or.pred  	%p8, %p6, %p7;
	@%p8 bra 	$L__BB2_7;
	mul.wide.s32 	%rd8, %r64, 4;
	add.s64 	%rd9, %rd1, %rd8;
	ld.global.f32 	%f173, [%rd9];
$L__BB2_7:
	st.shared.f32 	[%r8], %f173;
	bar.sync 	0;
	ld.shared.f32 	%f27, [%r6];
	ld.shared.f32 	%f28, [%r10];
	fma.rn.f32 	%f29, %f27, %f28, %f180;
	ld.shared.f32 	%f30, [%r6+4];
	ld.shared.f32 	%f31, [%r10+64];
	fma.rn.f32 	%f32, %f30, %f31, %f29;
	ld.shared.f32 	%f33, [%r6+8];
	ld.shared.f32 	%f34, [%r10+128];
	fma.rn.f32 	%f35, %f33, %f34, %f32;
	ld.shared.f32 	%f36, [%r6+12];
	ld.shared.f32 	%f37, [%r10+192];
	fma.rn.f32 	%f38, %f36, %f37, %f35;
	ld.shared.f32 	%f39, [%r6+16];
	ld.shared.f32 	%f40, [%r10+256];
	fma.rn.f32 	%f41, %f39, %f40, %f38;
	ld.shared.f32 	%f42, [%r6+20];
	ld.shared.f32 	%f43, [%r10+320];
	fma.rn.f32 	%f44, %f42, %f43, %f41;
	ld.shared.f32 	%f45, [%r6+24];
	ld.shared.f32 	%f46, [%r10+384];
	fma.rn.f32 	%f47, %f45, %f46, %f44;
	ld.shared.f32 	%f48, [%r6+28];
	ld.shared.f32 	%f49, [%r10+448];
	fma.rn.f32 	%f50, %f48, %f49, %f47;
	ld.shared.f32 	%f51, [%r6+32];
	ld.shared.f32 	%f52, [%r10+512];
	fma.rn.f32 	%f53, %f51, %f52, %f50;
	ld.shared.f32 	%f54, [%r6+36];
	ld.shared.f32 	%f55, [%r10+576];
	fma.rn.f32 	%f56, %f54, %f55, %f53;
	ld.shared.f32 	%f57, [%r6+40];
	ld.shared.f32 	%f58, [%r10+640];
	fma.rn.f32 	%f59, %f57, %f58, %f56;
	ld.shared.f32 	%f60, [%r6+44];
	ld.shared.f32 	%f61, [%r10+704];
	fma.rn.f32 	%f62, %f60, %f61, %f59;
	ld.shared.f32 	%f63, [%r6+48];
	ld.shared.f32 	%f64, [%r10+768];
	fma.rn.f32 	%f65, %f63, %f64, %f62;
	ld.shared.f32 	%f66, [%r6+52];
	ld.shared.f32 	%f67, [%r10+832];
	fma.rn.f32 	%f68, %f66, %f67, %f65;
	ld.shared.f32 	%f69, [%r6+56];
	ld.shared.f32 	%f70, [%r10+896];
	fma.rn.f32 	%f71, %f69, %f70, %f68;
	ld.shared.f32 	%f72, [%r6+60];
	ld.shared.f32 	%f73, [%r10+960];
	fma.rn.f32 	%f6, %f72, %f73, %f71;
	bar.sync 	0;
	add.s32 	%r47, %r63, 16;
	setp.ge.s32 	%p10, %r47, %r31;
	mov.f32 	%f174, 0f00000000;
	or.pred  	%p11, %p3, %p10;
	@%p11 bra 	$L__BB2_9;
	add.s32 	%r48, %r66, -16;
	cvt.u64.u32 	%rd12, %r48;
	add.s64 	%rd13, %rd12, %rd11;
	add.s64 	%rd14, %rd13, %rd10;
	shl.b64 	%rd15, %rd14, 2;
	add.s64 	%rd16, %rd2, %rd15;
	ld.global.f32 	%f174, [%rd16+64];
$L__BB2_9:
	shl.b32 	%r49, %r3, 2;
	add.s32 	%r50, %r6, %r49;
	st.shared.f32 	[%r50], %f174;
	add.s32 	%r51, %r65, 16;
	setp.ge.s32 	%p13, %r51, %r31;
	mov.f32 	%f175, 0f00000000;
	or.pred  	%p14, %p6, %p13;
	@%p14 bra 	$L__BB2_11;
	add.s32 	%r52, %r66, -16;
	cvt.s64.s32 	%rd19, %r52;
	add.s64 	%rd20, %rd19, %rd18;
	add.s64 	%rd21, %rd20, %rd17;
	shl.b64 	%rd22, %rd21, 2;
	add.s64 	%rd23, %rd1, %rd22;
	ld.global.f32 	%f175, [%rd23+64];
$L__BB2_11:
	st.shared.f32 	[%r8], %f175;
	bar.sync 	0;
	ld.shared.f32 	%f75, [%r6];
	ld.shared.f32 	%f76, [%r10];
	fma.rn.f32 	%f77, %f75, %f76, %f6;
	ld.shared.f32 	%f78, [%r6+4];
	ld.shared.f32 	%f79, [%r10+64];
	fma.rn.f32 	%f80, %f78, %f79, %f77;
	ld.shared.f32 	%f81, [%r6+8];
	ld.shared.f32 	%f82, [%r10+128];
	fma.rn.f32 	%f83, %f81, %f82, %f80;
	ld.shared.f32 	%f84, [%r6+12];
	ld.shared.f32 	%f85, [%r10+192];
	fma.rn.f32 	%f86, %f84, %f85, %f83;
	ld.shared.f32 	%f87, [%r6+16];
	ld.shared.f32 	%f88, [%r10+256];
	fma.rn.f32 	%f89, %f87, %f88, %f86;
	ld.shared.f32 	%f90, [%r6+20];
	ld.shared.f32 	%f91, [%r10+320];
	fma.rn.f32 	%f92, %f90, %f91, %f89;
	ld.shared.f32 	%f93, [%r6+24];
	ld.shared.f32 	%f94, [%r10+384];
	fma.rn.f32 	%f95, %f93, %f94, %f92;
	ld.shared.f32 	%f96, [%r6+28];
	ld.shared.f32 	%f97, [%r10+448];
	fma.rn.f32 	%f98, %f96, %f97, %f95;
	ld.shared.f32 	%f99, [%r6+32];
	ld.shared.f32 	%f100, [%r10+512];
	fma.rn.f32 	%f101, %f99, %f100, %f98;
	ld.shared.f32 	%f102, [%r6+36];
	ld.shared.f32 	%f103, [%r10+576];
	fma.rn.f32 	%f104, %f102, %f103, %f101;
	ld.shared.f32 	%f105, [%r6+40];
	ld.shared.f32 	%f106, [%r10+640];
	fma.rn.f32 	%f107, %f105, %f106, %f104;
	ld.shared.f32 	%f108, [%r6+44];
	ld.shared.f32 	%f109, [%r10+704];
	fma.rn.f32 	%f110, %f108, %f109, %f107;
	ld.shared.f32 	%f111, [%r6+48];
	ld.shared.f32 	%f112, [%r10+768];
	fma.rn.f32 	%f113, %f111, %f112, %f110;
	ld.shared.f32 	%f114, [%r6+52];
	ld.shared.f32 	%f115, [%r10+832];
	fma.rn.f32 	%f116, %f114, %f115, %f113;
	ld.shared.f32 	%f117, [%r6+56];
	ld.shared.f32 	%f118, [%r10+896];
	fma.rn.f32 	%f119, %f117, %f118, %f116;
	ld.shared.f32 	%f120, [%r6+60];
	ld.shared.f32 	%f121, [%r10+960];
	fma.rn.f32 	%f180, %f120, %f121, %f119;
	bar.sync 	0;
	add.s32 	%r67, %r67, 2;
	add.s32 	%r66, %r66, 32;
	add.s32 	%r65, %r65, 32;
	add.s32 	%r64, %r64, 32;
	add.s32 	%r63, %r63, 32;
	add.s32 	%r62, %r62, 32;
	setp.ne.s32 	%p15, %r67, 0;
	@%p15 bra 	$L__BB2_3;
	and.b32  	%r68, %r5, 2147483616;
$L__BB2_13:
	and.b32  	%r53, %r5, 16;
	setp.eq.s32 	%p16, %r53, 0;
	@%p16 bra 	$L__BB2_19;
	setp.ge.s32 	%p17, %r2, %r30;
	add.s32 	%r54, %r68, %r3;
	setp.ge.s32 	%p18, %r54, %r31;
	mov.f32 	%f178, 0f00000000;
	or.pred  	%p19, %p17, %p18;
	@%p19 bra 	$L__BB2_16;
	add.s32 	%r55, %r54, %r7;
	mul.wide.u32 	%rd24, %r55, 4;
	add.s64 	%rd25, %rd2, %rd24;
	ld.global.f32 	%f178, [%rd25];
$L__BB2_16:
	setp.ge.s32 	%p20, %r4, %r32;
	mov.u32 	%r56, %tid.x;
	shl.b32 	%r57, %r56, 2;
	add.s32 	%r58, %r6, %r57;
	st.shared.f32 	[%r58], %f178;
	add.s32 	%r59, %r68, %r1;
	setp.ge.s32 	%p21, %r59, %r31;
	mov.f32 	%f179, 0f00000000;
	or.pred  	%p22, %p20, %p21;
	@%p22 bra 	$L__BB2_18;
	add.s32 	%r60, %r59, %r9;
	mul.wide.s32 	%rd26, %r60, 4;
	add.s64 	%rd27, %rd1, %rd26;
	ld.global.f32 	%f179, [%rd27];
$L__BB2_18:
	st.shared.f32 	[%r8], %f179;
	bar.sync 	0;
	ld.shared.f32 	%f124, [%r6];
	ld.shared.f32 	%f125, [%r10];
	fma.rn.f32 	%f126, %f124, %f125, %f180;
	ld.shared.f32 	%f127, [%r6+4];
	ld.shared.f32 	%f128, [%r10+64];
	fma.rn.f32 	%f129, %f127, %f128, %f126;
	ld.shared.f32 	%f130, [%r6+8];
	ld.shared.f32 	%f131, [%r10+128];
	fma.rn.f32 	%f132, %f130, %f131, %f129;
	ld.shared.f32 	%f133, [%r6+12];
	ld.shared.f32 	%f134, [%r10+192];
	fma.rn.f32 	%f135, %f133, %f134, %f132;
	ld.shared.f32 	%f136, [%r6+16];
	ld.shared.f32 	%f137, [%r10+256];
	fma.rn.f32 	%f138, %f136, %f137, %f135;
	ld.shared.f32 	%f139, [%r6+20];
	ld.shared.f32 	%f140, [%r10+320];
	fma.rn.f32 	%f141, %f139, %f140, %f138;
	ld.shared.f32 	%f142, [%r6+24];
	ld.shared.f32 	%f143, [%r10+384];
	fma.rn.f32 	%f144, %f142, %f143, %f141;
	ld.shared.f32 	%f145, [%r6+28];
	ld.shared.f32 	%f146, [%r10+448];
	fma.rn.f32 	%f147, %f145, %f146, %f144;
	ld.shared.f32 	%f148, [%r6+32];
	ld.shared.f32 	%f149, [%r10+512];
	fma.rn.f32 	%f150, %f148, %f149, %f147;
	ld.shared.f32 	%f151, [%r6+36];
	ld.shared.f32 	%f152, [%r10+576];
	fma.rn.f32 	%f153, %f151, %f152, %f150;
	ld.shared.f32 	%f154, [%r6+40];
	ld.shared.f32 	%f155, [%r10+640];
	fma.rn.f32 	%f156, %f154, %f155, %f153;
	ld.shared.f32 	%f157, [%r6+44];
	ld.shared.f32 	%f158, [%r10+704];
	fma.rn.f32 	%f159, %f157, %f158, %f156;
	ld.shared.f32 	%f160, [%r6+48];
	ld.shared.f32 	%f161, [%r10+768];
	fma.rn.f32 	%f162, %f160, %f161, %f159;
	ld.shared.f32 	%f163, [%r6+52];
	ld.shared.f32 	%f164, [%r10+832];
	fma.rn.f32 	%f165, %f163, %f164, %f162;
	ld.shared.f32 	%f166, [%r6+56];
	ld.shared.f32 	%f167, [%r10+896];
	fma.rn.f32 	%f168, %f166, %f167, %f165;
	ld.shared.f32 	%f169, [%r6+60];
	ld.shared.f32 	%f170, [%r10+960];
	fma.rn.f32 	%f180, %f169, %f170, %f168;
	bar.sync 	0;
$L__BB2_19:
	setp.ge.s32 	%p23, %r2, %r30;
	setp.ge.s32 	%p24, %r4, %r32;
	or.pred  	%p25, %p23, %p24;
	@%p25 bra 	$L__BB2_21;
	ld.param.u64 	%rd31, [_Z17matrix_mul_transBPfS_S_iii_param_2];
	mad.lo.s32 	%r61, %r32, %r2, %r4;
	cvta.to.global.u64 	%rd28, %rd31;
	mul.wide.s32 	%rd29, %r61, 4;
	add.s64 	%rd30, %rd28, %rd29;
	st.global.f32 	[%rd30], %f180;
$L__BB2_21:
	ret;

}
	// .globl	_Z17matrix_mul_transAPfS_S_iii
.visible .entry _Z17matrix_mul_transAPfS_S_iii(
	.param .u64 .ptr .align 1 _Z17matrix_mul_transAPfS_S_iii_param_0,
	.param .u64 .ptr .align 1 _Z17matrix_mul_transAPfS_S_iii_param_1,
	.param .u64 .ptr .align 1 _Z17matrix_mul_transAPfS_S_iii_param_2,
	.param .u32 _Z17matrix_mul_transAPfS_S_iii_param_3,
	.param .u32 _Z17matrix_mul_transAPfS_S_iii_param_4,
	.param .u32 _Z17matrix_mul_transAPfS_S_iii_param_5
)
{
	.reg .pred 	%p<12>;
	.reg .b32 	%r<46>;
	.reg .b32 	%f<63>;
	.reg .b64 	%rd<13>;
	// demoted variable
	.shared .align 4 .b8 _ZZ17matrix_mul_transAPfS_S_iiiE2As[1024];
	// demoted variable
	.shared .align 4 .b8 _ZZ17matrix_mul_transAPfS_S_iiiE2Bs[1024];
	ld.param.u64 	%rd3, [_Z17matrix_mul_transAPfS_S_iii_param_0];
	ld.param.u64 	%rd4, [_Z17matrix_mul_transAPfS_S_iii_param_1];
	ld.param.u64 	%rd5, [_Z17matrix_mul_transAPfS_S_iii_param_2];
	ld.param.u32 	%r26, [_Z17matrix_mul_transAPfS_S_iii_param_3];
	ld.param.u32 	%r27, [_Z17matrix_mul_transAPfS_S_iii_param_4];
	ld.param.u32 	%r28, [_Z17matrix_mul_transAPfS_S_iii_param_5];
	mov.u32 	%r29, %ctaid.y;
	shl.b32 	%r1, %r29, 4;
	mov.u32 	%r43, %tid.y;
	add.s32 	%r3, %r1, %r43;
	mov.u32 	%r30, %ctaid.x;
	shl.b32 	%r4, %r30, 4;
	mov.u32 	%r41, %tid.x;
	add.s32 	%r6, %r4, %r41;
	setp.lt.s32 	%p1, %r27, 1;
	mov.f32 	%f62, 0f00000000;
	@%p1 bra 	$L__BB3_7;
	add.s32 	%r31, %r27, 15;
	shr.u32 	%r32, %r31, 4;
	shl.b32 	%r33, %r43, 6;
	mov.u32 	%r34, _ZZ17matrix_mul_transAPfS_S_iiiE2As;
	add.s32 	%r7, %r34, %r33;
	shl.b32 	%r35, %r41, 2;
	add.s32 	%r8, %r7, %r35;
	mov.u32 	%r36, _ZZ17matrix_mul_transAPfS_S_iiiE2Bs;
	add.s32 	%r10, %r36, %r35;
	add.s32 	%r9, %r10, %r33;
	neg.s32 	%r45, %r32;
	mad.lo.s32 	%r37, %r43, %r28, %r41;
	add.s32 	%r44, %r37, %r4;
	shl.b32 	%r13, %r28, 4;
	mad.lo.s32 	%r38, %r41, %r26, %r43;
	add.s32 	%r42, %r38, %r1;
	shl.b32 	%r15, %r26, 4;
	cvta.to.global.u64 	%rd1, %rd3;
	cvta.to.global.u64 	%rd2, %rd4;
	mov.f32 	%f62, 0f00000000;
$L__BB3_2:
	setp.ge.s32 	%p2, %r3, %r26;
	setp.ge.s32 	%p3, %r41, %r27;
	mov.f32 	%f60, 0f00000000;
	or.pred  	%p4, %p3, %p2;
	@%p4 bra 	$L__BB3_4;
	mul.wide.s32 	%rd6, %r42, 4;
	add.s64 	%rd7, %rd1, %rd6;
	ld.global.f32 	%f60, [%rd7];
$L__BB3_4:
	setp.ge.s32 	%p5, %r6, %r28;
	st.shared.f32 	[%r8], %f60;
	setp.ge.s32 	%p6, %r43, %r27;
	mov.f32 	%f61, 0f00000000;
	or.pred  	%p7, %p5, %p6;
	@%p7 bra 	$L__BB3_6;
	mul.wide.s32 	%rd8, %r44, 4;
	add.s64 	%rd9, %rd2, %rd8;
	ld.global.f32 	%f61, [%rd9];
$L__BB3_6:
	st.shared.f32 	[%r9], %f61;
	bar.sync 	0;
	ld.shared.f32 	%f12, [%r7];
	ld.shared.f32 	%f13, [%r10];
	fma.rn.f32 	%f14, %f12, %f13, %f62;
	ld.shared.f32 	%f15, [%r7+4];
	ld.shared.f32 	%f16, [%r10+64];
	fma.rn.f32 	%f17, %f15, %f16, %f14;
	ld.shared.f32 	%f18, [%r7+8];
	ld.shared.f32 	%f19, [%r10+128];
	fma.rn.f32 	%f20, %f18, %f19, %f17;
	ld.shared.f32 	%f21, [%r7+12];
	ld.shared.f32 	%f22, [%r10+192];
	fma.rn.f32 	%f23, %f21, %f22, %f20;
	ld.shared.f32 	%f24, [%r7+16];
	ld.shared.f32 	%f25, [%r10+256];
	fma.rn.f32 	%f26, %f24, %f25, %f23;
	ld.shared.f32 	%f27, [%r7+20];
	ld.shared.f32 	%f28, [%r10+320];
	fma.rn.f32 	%f29, %f27, %f28, %f26;
	ld.shared.f32 	%f30, [%r7+24];
	ld.shared.f32 	%f31, [%r10+384];
	fma.rn.f32 	%f32, %f30, %f31, %f29;
	ld.shared.f32 	%f33, [%r7+28];
	ld.shared.f32 	%f34, [%r10+448];
	fma.rn.f32 	%f35, %f33, %f34, %f32;
	ld.shared.f32 	%f36, [%r7+32];
	ld.shared.f32 	%f37, [%r10+512];
	fma.rn.f32 	%f38, %f36, %f37, %f35;
	ld.shared.f32 	%f39, [%r7+36];
	ld.shared.f32 	%f40, [%r10+576];
	fma.rn.f32 	%f41, %f39, %f40, %f38;
	ld.shared.f32 	%f42, [%r7+40];
	ld.shared.f32 	%f43, [%r10+640];
	fma.rn.f32 	%f44, %f42, %f43, %f41;
	ld.shared.f32 	%f45, [%r7+44];
	ld.shared.f32 	%f46, [%r10+704];
	fma.rn.f32 	%f47, %f45, %f46, %f44;
	ld.shared.f32 	%f48, [%r7+48];
	ld.shared.f32 	%f49, [%r10+768];
	fma.rn.f32 	%f50, %f48, %f49, %f47;
	ld.shared.f32 	%f51, [%r7+52];
	ld.shared.f32 	%f52, [%r10+832];
	fma.rn.f32 	%f53, %f51, %f52, %f50;
	ld.shared.f32 	%f54, [%r7+56];
	ld.shared.f32 	%f55, [%r10+896];
	fma.rn.f32 	%f56, %f54, %f55, %f53;
	ld.shared.f32 	%f57, [%r7+60];
	ld.shared.f32 	%f58, [%r10+960];
	fma.rn.f32 	%f62, %f57, %f58, %f56;
	bar.sync 	0;
	add.s32 	%r45, %r45, 1;
	setp.ne.s32 	%p8, %r45, 0;
	add.s32 	%r44, %r44, %r13;
	add.s32 	%r43, %r43, 16;
	add.s32 	%r42, %r42, %r15;
	add.s32 	%r41, %r41, 16;
	@%p8 bra 	$L__BB3_2;
$L__BB3_7:
	setp.ge.s32 	%p9, %r3, %r26;
	setp.ge.s32 	%p10, %r6, %r28;
	or.pred  	%p11, %p9, %p10;
	@%p11 bra 	$L__BB3_9;
	mad.lo.s32 	%r40, %r28, %r3, %r6;
	cvta.to.global.u64 	%rd10, %rd5;
	mul.wide.s32 	%rd11, %r40, 4;
	add.s64 	%rd12, %rd10, %rd11;
	st.global.f32 	[%rd12], %f62;
$L__BB3_9:
	ret;

}
	// .globl	_Z13bias_additionPfS_ii
.visible .entry _Z13bias_additionPfS_ii(
	.param .u64 .ptr .align 1 _Z13bias_additionPfS_ii_param_0,
	.param .u64 .ptr .align 1 _Z13bias_additionPfS_ii_param_1,
	.param .u32 _Z13bias_additionPfS_ii_param_2,
	.param .u32 _Z13bias_additionPfS_ii_param_3
)
{
	.reg .pred 	%p<2>;
	.reg .b32 	%r<8>;
	.reg .b32 	%f<4>;
	.reg .b64 	%rd<9>;

	ld.param.u64 	%rd1, [_Z13bias_additionPfS_ii_param_0];
	ld.param.u64 	%rd2, [_Z13bias_additionPfS_ii_param_1];
	ld.param.u32 	%r3, [_Z13bias_additionPfS_ii_param_2];
	ld.param.u32 	%r2, [_Z13bias_additionPfS_ii_param_3];
	mov.u32 	%r4, %ntid.x;
	mov.u32 	%r5, %ctaid.x;
	mov.u32 	%r6, %tid.x;
	mad.lo.s32 	%r1, %r4, %r5, %r6;
	setp.ge.s32 	%p1, %r1, %r3;
	@%p1 bra 	$L__BB4_2;
	cvta.to.global.u64 	%rd3, %rd2;
	cvta.to.global.u64 	%rd4, %rd1;
	rem.s32 	%r7, %r1, %r2;
	mul.wide.s32 	%rd5, %r7, 4;
	add.s64 	%rd6, %rd3, %rd5;
	ld.global.f32 	%f1, [%rd6];
	mul.wide.s32 	%rd7, %r1, 4;
	add.s64 	%rd8, %rd4, %rd7;
	ld.global.f32 	%f2, [%rd8];
	add.f32 	%f3, %f1, %f2;
	st.global.f32 	[%rd8], %f3;
$L__BB4_2:
	ret;

}
	// .globl	_Z4ReLUPfi
.visible .entry _Z4ReLUPfi(
	.param .u64 .ptr .align 1 _Z4ReLUPfi_param_0,
	.param .u32 _Z4ReLUPfi_param_1
)
{
	.reg .pred 	%p<2>;
	.reg .b32 	%r<6>;
	.reg .b32 	%f<3>;
	.reg .b64 	%rd<5>;

	ld.param.u64 	%rd1, [_Z4ReLUPfi_param_0];
	ld.param.u32 	%r2, [_Z4ReLUPfi_param_1];
	mov.u32 	%r3, %ntid.x;
	mov.u32 	%r4, %ctaid.x;
	mov.u32 	%r5, %tid.x;
	mad.lo.s32 	%r1, %r3, %r4, %r5;
	setp.ge.s32 	%p1, %r1, %r2;
	@%p1 bra 	$L__BB5_2;
	cvta.to.global.u64 	%rd2, %rd1;
	mul.wide.s32 	%rd3, %r1, 4;
	add.s64 	%rd4, %rd2, %rd3;
	ld.global.f32 	%f1, [%rd4];
	max.f32 	%f2, %f1, 0f00000000;
	st.global.f32 	[%rd4], %f2;
$L__BB5_2:
	ret;

}
	// .globl	_Z7softmaxPfii
.visible .entry _Z7softmaxPfii(
	.param .u64 .ptr .align 1 _Z7softmaxPfii_param_0,
	.param .u32 _Z7softmaxPfii_param_1,
	.param .u32 _Z7softmaxPfii_param_2
)
{
	.reg .pred 	%p<29>;
	.reg .b32 	%r<107>;
	.reg .b32 	%f<364>;
	.reg .b64 	%rd<48>;

	ld.param.u64 	%rd16, [_Z7softmaxPfii_param_0];
	ld.param.u32 	%r50, [_Z7softmaxPfii_param_1];
	ld.param.u32 	%r49, [_Z7softmaxPfii_param_2];
	mov.u32 	%r51, %ntid.x;
	mov.u32 	%r52, %ctaid.x;
	mov.u32 	%r53, %tid.x;
	mad.lo.s32 	%r1, %r51, %r52, %r53;
	setp.ge.s32 	%p1, %r1, %r50;
	@%p1 bra 	$L__BB6_40;
	cvta.to.global.u64 	%rd1, %rd16;
	mul.lo.s32 	%r2, %r49, %r1;
	mul.wide.s32 	%rd17, %r2, 4;
	add.s64 	%rd2, %rd1, %rd17;
	ld.global.f32 	%f354, [%rd2];
	setp.lt.s32 	%p2, %r49, 2;
	@%p2 bra 	$L__BB6_15;
	add.s32 	%r3, %r49, -1;
	add.s32 	%r55, %r49, -2;
	and.b32  	%r4, %r3, 15;
	setp.lt.u32 	%p3, %r55, 15;
	mov.b32 	%r92, 1;
	@%p3 bra 	$L__BB6_6;
	and.b32  	%r57, %r3, -16;
	neg.s32 	%r97, %r57;
	add.s64 	%rd19, %rd17, %rd1;
	add.s64 	%rd44, %rd19, 32;
	mov.b32 	%r96, 0;
$L__BB6_4:
	.pragma "nounroll";
	ld.global.f32 	%f28, [%rd44+-28];
	max.f32 	%f29, %f354, %f28;
	ld.global.f32 	%f30, [%rd44+-24];
	max.f32 	%f31, %f29, %f30;
	ld.global.f32 	%f32, [%rd44+-20];
	max.f32 	%f33, %f31, %f32;
	ld.global.f32 	%f34, [%rd44+-16];
	max.f32 	%f35, %f33, %f34;
	ld.global.f32 	%f36, [%rd44+-12];
	max.f32 	%f37, %f35, %f36;
	ld.global.f32 	%f38, [%rd44+-8];
	max.f32 	%f39, %f37, %f38;
	ld.global.f32 	%f40, [%rd44+-4];
	max.f32 	%f41, %f39, %f40;
	ld.global.f32 	%f42, [%rd44];
	max.f32 	%f43, %f41, %f42;
	ld.global.f32 	%f44, [%rd44+4];
	max.f32 	%f45, %f43, %f44;
	ld.global.f32 	%f46, [%rd44+8];
	max.f32 	%f47, %f45, %f46;
	ld.global.f32 	%f48, [%rd44+12];
	max.f32 	%f49, %f47, %f48;
	ld.global.f32 	%f50, [%rd44+16];
	max.f32 	%f51, %f49, %f50;
	ld.global.f32 	%f52, [%rd44+20];
	max.f32 	%f53, %f51, %f52;
	ld.global.f32 	%f54, [%rd44+24];
	max.f32 	%f55, %f53, %f54;
	ld.global.f32 	%f56, [%rd44+28];
	max.f32 	%f57, %f55, %f56;
	ld.global.f32 	%f58, [%rd44+32];
	max.f32 	%f354, %f57, %f58;
	add.s32 	%r97, %r97, 16;
	add.s32 	%r96, %r96, 16;
	add.s64 	%rd44, %rd44, 64;
	setp.eq.s32 	%p4, %r97, 0;
	@%p4 bra 	$L__BB6_5;
	bra.uni 	$L__BB6_4;
$L__BB6_5:
	add.s32 	%r92, %r96, 1;
$L__BB6_6:
	setp.eq.s32 	%p5, %r4, 0;
	@%p5 bra 	$L__BB6_15;
	and.b32  	%r8, %r3, 7;
	setp.lt.u32 	%p6, %r4, 8;
	@%p6 bra 	$L__BB6_9;
	mul.wide.s32 	%rd20, %r92, 4;
	add.s64 	%rd21, %rd2, %rd20;
	ld.global.f32 	%f60, [%rd21];
	max.f32 	%f61, %f354, %f60;
	ld.global.f32 	%f62, [%rd21+4];
	max.f32 	%f63, %f61, %f62;
	ld.global.f32 	%f64, [%rd21+8];
	max.f32 	%f65, %f63, %f64;
	ld.global.f32 	%f66, [%rd21+12];
	max.f32 	%f67, %f65, %f66;
	ld.global.f32 	%f68, [%rd21+16];
	max.f32 	%f69, %f67, %f68;
	ld.global.f32 	%f70, [%rd21+20];
	max.f32 	%f71, %f69, %f70;
	ld.global.f32 	%f72, [%rd21+24];
	max.f32 	%f73, %f71, %f72;
	ld.global.f32 	%f74, [%rd21+28];
	max.f32 	%f354, %f73, %f74;
	add.s32 	%r92, %r92, 8;
$L__BB6_9:
	setp.eq.s32 	%p7, %r8, 0;
	@%p7 bra 	$L__BB6_15;
	and.b32  	%r11, %r3, 3;
	setp.lt.u32 	%p8, %r8, 4;
	@%p8 bra 	$L__BB6_12;
	mul.wide.s32 	%rd22, %r92, 4;
	add.s64 	%rd23, %rd2, %rd22;
	ld.global.f32 	%f76, [%rd23];
	max.f32 	%f77, %f354, %f76;
	ld.global.f32 	%f78, [%rd23+4];
	max.f32 	%f79, %f77, %f78;
	ld.global.f32 	%f80, [%rd23+8];
	max.f32 	%f81, %f79, %f80;
	ld.global.f32 	%f82, [%rd23+12];
	max.f32 	%f354, %f81, %f82;
	add.s32 	%r92, %r92, 4;
$L__BB6_12:
	setp.eq.s32 	%p9, %r11, 0;
	@%p9 bra 	$L__BB6_15;
	neg.s32 	%r94, %r11;
$L__BB6_14:
	.pragma "nounroll";
	mul.wide.s32 	%rd25, %r92, 4;
	add.s64 	%rd26, %rd2, %rd25;
	ld.global.f32 	%f83, [%rd26];
	max.f32 	%f354, %f354, %f83;
	add.s32 	%r92, %r92, 1;
	add.s32 	%r94, %r94, 1;
	setp.ne.s32 	%p10, %r94, 0;
	@%p10 bra 	$L__BB6_14;
$L__BB6_15:
	setp.lt.s32 	%p11, %r49, 1;
	mov.f32 	%f362, 0f00000000;
	@%p11 bra 	$L__BB6_27;
	and.b32  	%r19, %r49, 7;
	setp.lt.u32 	%p12, %r49, 8;
	mov.f32 	%f362, 0f00000000;
	mov.b32 	%r98, 0;
	@%p12 bra 	$L__BB6_19;
	and.b32  	%r98, %r49, 2147483640;
	neg.s32 	%r101, %r98;
	add.s64 	%rd28, %rd17, %rd1;
	add.s64 	%rd45, %rd28, 16;
	mov.f32 	%f362, 0f00000000;
$L__BB6_18:
	.pragma "nounroll";
	ld.global.f32 	%f88, [%rd45+-16];
	sub.f32 	%f89, %f88, %f354;
	fma.rn.f32 	%f90, %f89, 0f3BBB989D, 0f3F000000;
	cvt.sat.f32.f32 	%f91, %f90;
	mov.f32 	%f92, 0f4B400001;
	mov.f32 	%f93, 0f437C0000;
	fma.rm.f32 	%f94, %f91, %f93, %f92;
	add.f32 	%f95, %f94, 0fCB40007F;
	neg.f32 	%f96, %f95;
	fma.rn.f32 	%f97, %f89, 0f3FB8AA3B, %f96;
	fma.rn.f32 	%f98, %f89, 0f32A57060, %f97;
	mov.b32 	%r59, %f94;
	shl.b32 	%r60, %r59, 23;
	mov.b32 	%f99, %r60;
	ex2.approx.ftz.f32 	%f100, %f98;
	mul.f32 	%f101, %f100, %f99;
	st.global.f32 	[%rd45+-16], %f101;
	add.f32 	%f102, %f362, %f101;
	ld.global.f32 	%f103, [%rd45+-12];
	sub.f32 	%f104, %f103, %f354;
	fma.rn.f32 	%f105, %f104, 0f3BBB989D, 0f3F000000;
	cvt.sat.f32.f32 	%f106, %f105;
	fma.rm.f32 	%f107, %f106, %f93, %f92;
	add.f32 	%f108, %f107, 0fCB40007F;
	neg.f32 	%f109, %f108;
	fma.rn.f32 	%f110, %f104, 0f3FB8AA3B, %f109;
	fma.rn.f32 	%f111, %f104, 0f32A57060, %f110;
	mov.b32 	%r61, %f107;
	shl.b32 	%r62, %r61, 23;
	mov.b32 	%f112, %r62;
	ex2.approx.ftz.f32 	%f113, %f111;
	mul.f32 	%f114, %f113, %f112;
	st.global.f32 	[%rd45+-12], %f114;
	add.f32 	%f115, %f102, %f114;
	ld.global.f32 	%f116, [%rd45+-8];
	sub.f32 	%f117, %f116, %f354;
	fma.rn.f32 	%f118, %f117, 0f3BBB989D, 0f3F000000;
	cvt.sat.f32.f32 	%f119, %f118;
	fma.rm.f32 	%f120, %f119, %f93, %f92;
	add.f32 	%f121, %f120, 0fCB40007F;
	neg.f32 	%f122, %f121;
	fma.rn.f32 	%f123, %f117, 0f3FB8AA3B, %f122;
	fma.rn.f32 	%f124, %f117, 0f32A57060, %f123;
	mov.b32 	%r63, %f120;
	shl.b32 	%r64, %r63, 23;
	mov.b32 	%f125, %r64;
	ex2.approx.ftz.f32 	%f126, %f124;
	mul.f32 	%f127, %f126, %f125;
	st.global.f32 	[%rd45+-8], %f127;
	add.f32 	%f128, %f115, %f127;
	ld.global.f32 	%f129, [%rd45+-4];
	sub.f32 	%f130, %f129, %f354;
	fma.rn.f32 	%f131, %f130, 0f3BBB989D, 0f3F000000;
	cvt.sat.f32.f32 	%f132, %f131;
	fma.rm.f32 	%f133, %f132, %f93, %f92;
	add.f32 	%f134, %f133, 0fCB40007F;
	neg.f32 	%f135, %f134;
	fma.rn.f32 	%f136, %f130, 0f3FB8AA3B, %f135;
	fma.rn.f32 	%f137, %f130, 0f32A57060, %f136;
	mov.b32 	%r65, %f133;
	shl.b32 	%r66, %r65, 23;
	mov.b32 	%f138, %r66;
	ex2.approx.ftz.f32 	%f139, %f137;
	mul.f32 	%f140, %f139, %f138;
	st.global.f32 	[%rd45+-4], %f140;
	add.f32 	%f141, %f128, %f140;
	ld.global.f32 	%f142, [%rd45];
	sub.f32 	%f143, %f142, %f354;
	fma.rn.f32 	%f144, %f143, 0f3BBB989D, 0f3F000000;
	cvt.sat.f32.f32 	%f145, %f144;
	fma.rm.f32 	%f146, %f145, %f93, %f92;
	add.f32 	%f147, %f146, 0fCB40007F;
	neg.f32 	%f148, %f147;
	fma.rn.f32 	%f149, %f143, 0f3FB8AA3B, %f148;
	fma.rn.f32 	%f150, %f143, 0f32A57060, %f149;
	mov.b32 	%r67, %f146;
	shl.b32 	%r68, %r67, 23;
	mov.b32 	%f151, %r68;
	ex2.approx.ftz.f32 	%f152, %f150;
	mul.f32 	%f153, %f152, %f151;
	st.global.f32 	[%rd45], %f153;
	add.f32 	%f154, %f141, %f153;
	ld.global.f32 	%f155, [%rd45+4];
	sub.f32 	%f156, %f155, %f354;
	fma.rn.f32 	%f157, %f156, 0f3BBB989D, 0f3F000000;
	cvt.sat.f32.f32 	%f158, %f157;
	fma.rm.f32 	%f159, %f158, %f93, %f92;
	add.f32 	%f160, %f159, 0fCB40007F;
	neg.f32 	%f161, %f160;
	fma.rn.f32 	%f162, %f156, 0f3FB8AA3B, %f161;
	fma.rn.f32 	%f163, %f156, 0f32A57060, %f162;
	mov.b32 	%r69, %f159;
	shl.b32 	%r70, %r69, 23;
	mov.b32 	%f164, %r70;
	ex2.approx.ftz.f32 	%f165, %f163;
	mul.f32 	%f166, %f165, %f164;
	st.global.f32 	[%rd45+4], %f166;
	add.f32 	%f167, %f154, %f166;
	ld.global.f32 	%f168, [%rd45+8];
	sub.f32 	%f169, %f168, %f354;
	fma.rn.f32 	%f170, %f169, 0f3BBB989D, 0f3F000000;
	cvt.sat.f32.f32 	%f171, %f170;
	fma.rm.f32 	%f172, %f171, %f93, %f92;
	add.f32 	%f173, %f172, 0fCB40007F;
	neg.f32 	%f174, %f173;
	fma.rn.f32 	%f175, %f169, 0f3FB8AA3B, %f174;
	fma.rn.f32 	%f176, %f169, 0f32A57060, %f175;
	mov.b32 	%r71, %f172;
	shl.b32 	%r72, %r71, 23;
	mov.b32 	%f177, %r72;
	ex2.approx.ftz.f32 	%f178, %f176;
	mul.f32 	%f179, %f178, %f177;
	st.global.f32 	[%rd45+8], %f179;
	add.f32 	%f180, %f167, %f179;
	ld.global.f32 	%f181, [%rd45+12];
	sub.f32 	%f182, %f181, %f354;
	fma.rn.f32 	%f183, %f182, 0f3BBB989D, 0f3F000000;
	cvt.sat.f32.f32 	%f184, %f183;
	fma.rm.f32 	%f185, %f184, %f93, %f92;
	add.f32 	%f186, %f185, 0fCB40007F;
	neg.f32 	%f187, %f186;
	fma.rn.f32 	%f188, %f182, 0f3FB8AA3B, %f187;
	fma.rn.f32 	%f189, %f182, 0f32A57060, %f188;
	mov.b32 	%r73, %f185;
	shl.b32 	%r74, %r73, 23;
	mov.b32 	%f190, %r74;
	ex2.approx.ftz.f32 	%f191, %f189;
	mul.f32 	%f192, %f191, %f190;
	st.global.f32 	[%rd45+12], %f192;
	add.f32 	%f362, %f180, %f192;
	add.s32 	%r101, %r101, 8;
	add.s64 	%rd45, %rd45, 32;
	setp.eq.s32 	%p13, %r101, 0;
	@%p13 bra 	$L__BB6_19;
	bra.uni 	$L__BB6_18;
$L__BB6_19:
	setp.eq.s32 	%p14, %r19, 0;
	@%p14 bra 	$L__BB6_27;
	and.b32  	%r27, %r49, 3;
	setp.lt.u32 	%p15, %r19, 4;
	@%p15 bra 	$L__BB6_22;
	mul.wide.u32 	%rd29, %r98, 4;
	add.s64 	%rd30, %rd2, %rd29;
	ld.global.f32 	%f194, [%rd30];
	sub.f32 	%f195, %f194, %f354;
	fma.rn.f32 	%f196, %f195, 0f3BBB989D, 0f3F000000;
	cvt.sat.f32.f32 	%f197, %f196;
	mov.f32 	%f198, 0f4B400001;
	mov.f32 	%f199, 0f437C0000;
	fma.rm.f32 	%f200, %f197, %f199, %f198;
	add.f32 	%f201, %f200, 0fCB40007F;
	neg.f32 	%f202, %f201;
	fma.rn.f32 	%f203, %f195, 0f3FB8AA3B, %f202;
	fma.rn.f32 	%f204, %f195, 0f32A57060, %f203;
	mov.b32 	%r75, %f200;
	shl.b32 	%r76, %r75, 23;
	mov.b32 	%f205, %r76;
	ex2.approx.ftz.f32 	%f206, %f204;
	mul.f32 	%f207, %f206, %f205;
	st.global.f32 	[%rd30], %f207;
	add.f32 	%f208, %f362, %f207;
	ld.global.f32 	%f209, [%rd30+4];
	sub.f32 	%f210, %f209, %f354;
	fma.rn.f32 	%f211, %f210, 0f3BBB989D, 0f3F000000;
	cvt.sat.f32.f32 	%f212, %f211;
	fma.rm.f32 	%f213, %f212, %f199, %f198;
	add.f32 	%f214, %f213, 0fCB40007F;
	neg.f32 	%f215, %f214;
	fma.rn.f32 	%f216, %f210, 0f3FB8AA3B, %f215;
	fma.rn.f32 	%f217, %f210, 0f32A57060, %f216;
	mov.b32 	%r77, %f213;
	shl.b32 	%r78, %r77, 23;
	mov.b32 	%f218, %r78;
	ex2.approx.ftz.f32 	%f219, %f217;
	mul.f32 	%f220, %f219, %f218;
	st.global.f32 	[%rd30+4], %f220;
	add.f32 	%f221, %f208, %f220;
	ld.global.f32 	%f222, [%rd30+8];
	sub.f32 	%f223, %f222, %f354;
	fma.rn.f32 	%f224, %f223, 0f3BBB989D, 0f3F000000;
	cvt.sat.f32.f32 	%f225, %f224;
	fma.rm.f32 	%f226, %f225, %f199, %f198;
	add.f32 	%f227, %f226, 0fCB40007F;
	neg.f32 	%f228, %f227;
	fma.rn.f32 	%f229, %f223, 0f3FB8AA3B, %f228;
	fma.rn.f32 	%f230, %f223, 0f32A57060, %f229;
	mov.b32 	%r79, %f226;
	shl.b32 	%r80, %r79, 23;
	mov.b32 	%f231, %r80;
	ex2.approx.ftz.f32 	%f232, %f230;
	mul.f32 	%f233, %f232, %f231;
	st.global.f32 	[%rd30+8], %f233;
	add.f32 	%f234, %f221, %f233;
	ld.global.f32 	%f235, [%rd30+12];
	sub.f32 	%f236, %f235, %f354;
	fma.rn.f32 	%f237, %f236, 0f3BBB989D, 0f3F000000;
	cvt.sat.f32.f32 	%f238, %f237;
	fma.rm.f32 	%f239, %f238, %f199, %f198;
	add.f32 	%f240, %f239, 0fCB40007F;
	neg.f32 	%f241, %f240;
	fma.rn.f32 	%f242, %f236, 0f3FB8AA3B, %f241;
	fma.rn.f32 	%f243, %f236, 0f32A57060, %f242;
	mov.b32 	%r81, %f239;
	shl.b32 	%r82, %r81, 23;
	mov.b32 	%f244, %r82;
	ex2.approx.ftz.f32 	%f245, %f243;
	mul.f32 	%f246, %f245, %f244;
	st.global.f32 	[%rd30+12], %f246;
	add.f32 	%f362, %f234, %f246;
	add.s32 	%r98, %r98, 4;
$L__BB6_22:
	setp.eq.s32 	%p16, %r27, 0;
	@%p16 bra 	$L__BB6_27;
	setp.eq.s32 	%p17, %r27, 1;
	@%p17 bra 	$L__BB6_25;
	mul.wide.u32 	%rd31, %r98, 4;
	add.s64 	%rd32, %rd2, %rd31;
	ld.global.f32 	%f248, [%rd32];
	sub.f32 	%f249, %f248, %f354;
	fma.rn.f32 	%f250, %f249, 0f3BBB989D, 0f3F000000;
	cvt.sat.f32.f32 	%f251, %f250;
	mov.f32 	%f252, 0f4B400001;
	mov.f32 	%f253, 0f437C0000;
	fma.rm.f32 	%f254, %f251, %f253, %f252;
	add.f32 	%f255, %f254, 0fCB40007F;
	neg.f32 	%f256, %f255;
	fma.rn.f32 	%f257, %f249, 0f3FB8AA3B, %f256;
	fma.rn.f32 	%f258, %f249, 0f32A57060, %f257;
	mov.b32 	%r83, %f254;
	shl.b32 	%r84, %r83, 23;
	mov.b32 	%f259, %r84;
	ex2.approx.ftz.f32 	%f260, %f258;
	mul.f32 	%f261, %f260, %f259;
	st.global.f32 	[%rd32], %f261;
	add.f32 	%f262, %f362, %f261;
	ld.global.f32 	%f263, [%rd32+4];
	sub.f32 	%f264, %f263, %f354;
	fma.rn.f32 	%f265, %f264, 0f3BBB989D, 0f3F000000;
	cvt.sat.f32.f32 	%f266, %f265;
	fma.rm.f32 	%f267, %f266, %f253, %f252;
	add.f32 	%f268, %f267, 0fCB40007F;
	neg.f32 	%f269, %f268;
	fma.rn.f32 	%f270, %f264, 0f3FB8AA3B, %f269;
	fma.rn.f32 	%f271, %f264, 0f32A57060, %f270;
	mov.b32 	%r85, %f267;
	shl.b32 	%r86, %r85, 23;
	mov.b32 	%f272, %r86;
	ex2.approx.ftz.f32 	%f273, %f271;
	mul.f32 	%f274, %f273, %f272;
	st.global.f32 	[%rd32+4], %f274;
	add.f32 	%f362, %f262, %f274;
	add.s32 	%r98, %r98, 2;
$L__BB6_25:
	and.b32  	%r87, %r49, 1;
	setp.eq.b32 	%p18, %r87, 1;
	not.pred 	%p19, %p18;
	@%p19 bra 	$L__BB6_27;
	mul.wide.u32 	%rd33, %r98, 4;
	add.s64 	%rd34, %rd2, %rd33;
	ld.global.f32 	%f275, [%rd34];
	sub.f32 	%f276, %f275, %f354;
	fma.rn.f32 	%f277, %f276, 0f3BBB989D, 0f3F000000;
	cvt.sat.f32.f32 	%f278, %f277;
	mov.f32 	%f279, 0f4B400001;
	mov.f32 	%f280, 0f437C0000;
	fma.rm.f32 	%f281, %f278, %f280, %f279;
	add.f32 	%f282, %f281, 0fCB40007F;
	neg.f32 	%f283, %f282;
	fma.rn.f32 	%f284, %f276, 0f3FB8AA3B, %f283;
	fma.rn.f32 	%f285, %f276, 0f32A57060, %f284;
	mov.b32 	%r88, %f281;
	shl.b32 	%r89, %r88, 23;
	mov.b32 	%f286, %r89;
	ex2.approx.ftz.f32 	%f287, %f285;
	mul.f32 	%f288, %f287, %f286;
	st.global.f32 	[%rd34], %f288;
	add.f32 	%f362, %f362, %f288;
$L__BB6_27:
	setp.lt.s32 	%p20, %r49, 1;
	@%p20 bra 	$L__BB6_40;
	and.b32  	%r32, %r49, 15;
	setp.lt.u32 	%p21, %r49, 16;
	mov.b32 	%r103, 0;
	@%p21 bra 	$L__BB6_31;
	and.b32  	%r103, %r49, 2147483632;
	neg.s32 	%r102, %r103;
	add.s64 	%rd36, %rd17, %rd1;
	add.s64 	%rd46, %rd36, 32;
$L__BB6_30:
	.pragma "nounroll";
	ld.global.f32 	%f289, [%rd46+-32];
	div.rn.f32 	%f290, %f289, %f362;
	st.global.f32 	[%rd46+-32], %f290;
	ld.global.f32 	%f291, [%rd46+-28];
	div.rn.f32 	%f292, %f291, %f362;
	st.global.f32 	[%rd46+-28], %f292;
	ld.global.f32 	%f293, [%rd46+-24];
	div.rn.f32 	%f294, %f293, %f362;
	st.global.f32 	[%rd46+-24], %f294;
	ld.global.f32 	%f295, [%rd46+-20];
	div.rn.f32 	%f296, %f295, %f362;
	st.global.f32 	[%rd46+-20], %f296;
	ld.global.f32 	%f297, [%rd46+-16];
	div.rn.f32 	%f298, %f297, %f362;
	st.global.f32 	[%rd46+-16], %f298;
	ld.global.f32 	%f299, [%rd46+-12];
	div.rn.f32 	%f300, %f299, %f362;
	st.global.f32 	[%rd46+-12], %f300;
	ld.global.f32 	%f301, [%rd46+-8];
	div.rn.f32 	%f302, %f301, %f362;
	st.global.f32 	[%rd46+-8], %f302;
	ld.global.f32 	%f303, [%rd46+-4];
	div.rn.f32 	%f304, %f303, %f362;
	st.global.f32 	[%rd46+-4], %f304;
	ld.global.f32 	%f305, [%rd46];
	div.rn.f32 	%f306, %f305, %f362;
	st.global.f32 	[%rd46], %f306;
	ld.global.f32 	%f307, [%rd46+4];
	div.rn.f32 	%f308, %f307, %f362;
	st.global.f32 	[%rd46+4], %f308;
	ld.global.f32 	%f309, [%rd46+8];
	div.rn.f32 	%f310, %f309, %f362;
	st.global.f32 	[%rd46+8], %f310;
	ld.global.f32 	%f311, [%rd46+12];
	div.rn.f32 	%f312, %f311, %f362;
	st.global.f32 	[%rd46+12], %f312;
	ld.global.f32 	%f313, [%rd46+16];
	div.rn.f32 	%f314, %f313, %f362;
	st.global.f32 	[%rd46+16], %f314;
	ld.global.f32 	%f315, [%rd46+20];
	div.rn.f32 	%f316, %f315, %f362;
	st.global.f32 	[%rd46+20], %f316;
	ld.global.f32 	%f317, [%rd46+24];
	div.rn.f32 	%f318, %f317, %f362;
	st.global.f32 	[%rd46+24], %f318;
	ld.global.f32 	%f319, [%rd46+28];
	div.rn.f32 	%f320, %f319, %f362;
	st.global.f32 	[%rd46+28], %f320;
	add.s32 	%r102, %r102, 16;
	add.s64 	%rd46, %rd46, 64;
	setp.ne.s32 	%p22, %r102, 0;
	@%p22 bra 	$L__BB6_30;
$L__BB6_31:
	setp.eq.s32 	%p23, %r32, 0;
	@%p23 bra 	$L__BB6_40;
	and.b32  	%r40, %r49, 7;
	setp.lt.u32 	%p24, %r32, 8;
	@%p24 bra 	$L__BB6_34;
	mul.wide.u32 	%rd37, %r103, 4;
	add.s64 	%rd38, %rd2, %rd37;
	ld.global.f32 	%f321, [%rd38];
	div.rn.f32 	%f322, %f321, %f362;
	st.global.f32 	[%rd38], %f322;
	ld.global.f32 	%f323, [%rd38+4];
	div.rn.f32 	%f324, %f323, %f362;
	st.global.f32 	[%rd38+4], %f324;
	ld.global.f32 	%f325, [%rd38+8];
	div.rn.f32 	%f326, %f325, %f362;
	st.global.f32 	[%rd38+8], %f326;
	ld.global.f32 	%f327, [%rd38+12];
	div.rn.f32 	%f328, %f327, %f362;
	st.global.f32 	[%rd38+12], %f328;
	ld.global.f32 	%f329, [%rd38+16];
	div.rn.f32 	%f330, %f329, %f362;
	st.global.f32 	[%rd38+16], %f330;
	ld.global.f32 	%f331, [%rd38+20];
	div.rn.f32 	%f332, %f331, %f362;
	st.global.f32 	[%rd38+20], %f332;
	ld.global.f32 	%f333, [%rd38+24];
	div.rn.f32 	%f334, %f333, %f362;
	st.global.f32 	[%rd38+24], %f334;
	ld.global.f32 	%f335, [%rd38+28];
	div.rn.f32 	%f336, %f335, %f362;
	st.global.f32 	[%rd38+28], %f336;
	add.s32 	%r103, %r103, 8;
$L__BB6_34:
	setp.eq.s32 	%p25, %r40, 0;
	@%p25 bra 	$L__BB6_40;
	and.b32  	%r43, %r49, 3;
	setp.lt.u32 	%p26, %r40, 4;
	@%p26 bra 	$L__BB6_37;
	mul.wide.u32 	%rd39, %r103, 4;
	add.s64 	%rd40, %rd2, %rd39;
	ld.global.f32 	%f337, [%rd40];
	div.rn.f32 	%f338, %f337, %f362;
	st.global.f32 	[%rd40], %f338;
	ld.global.f32 	%f339, [%rd40+4];
	div.rn.f32 	%f340, %f339, %f362;
	st.global.f32 	[%rd40+4], %f340;
	ld.global.f32 	%f341, [%rd40+8];
	div.rn.f32 	%f342, %f341, %f362;
	st.global.f32 	[%rd40+8], %f342;
	ld.global.f32 	%f343, [%rd40+12];
	div.rn.f32 	%f344, %f343, %f362;
	st.global.f32 	[%rd40+12], %f344;
	add.s32 	%r103, %r103, 4;
$L__BB6_37:
	setp.eq.s32 	%p27, %r43, 0;
	@%p27 bra 	$L__BB6_40;
	mul.wide.u32 	%rd42, %r103, 4;
	add.s64 	%rd43, %rd17, %rd42;
	add.s64 	%rd47, %rd1, %rd43;
	neg.s32 	%r106, %r43;
$L__BB6_39:
	.pragma "nounroll";
	ld.global.f32 	%f345, [%rd47];
	div.rn.f32 	%f346, %f345, %f362;
	st.global.f32 	[%rd47], %f346;
	add.s64 	%rd47, %rd47, 4;
	add.s32 	%r106, %r106, 1;
	setp.ne.s32 	%p28, %r106, 0;
	@%p28 bra 	$L__BB6_39;
$L__BB6_40:
	ret;

}
	// .globl	_Z9zero_gradPfi
.visible .entry _Z9zero_gradPfi(
	.param .u64 .ptr .align 1 _Z9zero_gradPfi_param_0,
	.param .u32 _Z9zero_gradPfi_param_1
)
{
	.reg .pred 	%p<2>;
	.reg .b32 	%r<7>;
	.reg .b64 	%rd<5>;

	ld.param.u64 	%rd1, [_Z9zero_gradPfi_param_0];
	ld.param.u32 	%r2, [_Z9zero_gradPfi_param_1];
	mov.u32 	%r3, %ntid.x;
	mov.u32 	%r4, %ctaid.x;
	mov.u32 	%r5, %tid.x;
	mad.lo.s32 	%r1, %r3, %r4, %r5;
	setp.ge.s32 	%p1, %r1, %r2;
	@%p1 bra 	$L__BB7_2;
	cvta.to.global.u64 	%rd2, %rd1;
	mul.wide.s32 	%rd3, %r1, 4;
	add.s64 	%rd4, %rd2, %rd3;
	mov.b32 	%r6, 0;
	st.global.u32 	[%rd4], %r6;
$L__BB7_2:
	ret;

}
	// .globl	_Z13ReLU_backwardPfS_i
.visible .entry _Z13ReLU_backwardPfS_i(
	.param .u64 .ptr .align 1 _Z13ReLU_backwardPfS_i_param_0,
	.param .u64 .ptr .align 1 _Z13ReLU_backwardPfS_i_param_1,
	.param .u32 _Z13ReLU_backwardPfS_i_param_2
)
{
	.reg .pred 	%p<3>;
	.reg .b32 	%r<6>;
	.reg .b32 	%f<6>;
	.reg .b64 	%rd<8>;

	ld.param.u64 	%rd2, [_Z13ReLU_backwardPfS_i_param_0];
	ld.param.u64 	%rd3, [_Z13ReLU_backwardPfS_i_param_1];
	ld.param.u32 	%r2, [_Z13ReLU_backwardPfS_i_param_2];
	mov.u32 	%r3, %ntid.x;
	mov.u32 	%r4, %ctaid.x;
	mov.u32 	%r5, %tid.x;
	mad.lo.s32 	%r1, %r3, %r4, %r5;
	setp.ge.s32 	%p1, %r1, %r2;
	@%p1 bra 	$L__BB8_4;
	cvta.to.global.u64 	%rd4, %rd2;
	cvta.to.global.u64 	%rd5, %rd3;
	mul.wide.s32 	%rd6, %r1, 4;
	add.s64 	%rd7, %rd5, %rd6;
	ld.global.f32 	%f4, [%rd7];
	setp.leu.f32 	%p2, %f4, 0f00000000;
	add.s64 	%rd1, %rd4, %rd6;
	mov.f32 	%f5, 0f00000000;
	@%p2 bra 	$L__BB8_3;
	ld.global.f32 	%f5, [%rd1];
$L__BB8_3:
	st.global.f32 	[%rd1], %f5;
$L__BB8_4:
	ret;

}
	// .globl	_Z30softmax_cross_entropy_backwardPfS_Piii
.visible .entry _Z30softmax_cross_entropy_backwardPfS_Piii(
	.param .u64 .ptr .align 1 _Z30softmax_cross_entropy_backwardPfS_Piii_param_0,
	.param .u64 .ptr .align 1 _Z30softmax_cross_entropy_backwardPfS_Piii_param_1,
	.param .u64 .ptr .align 1 _Z30softmax_cross_entropy_backwardPfS_Piii_param_2,
	.param .u32 _Z30softmax_cross_entropy_backwardPfS_Piii_param_3,
	.param .u32 _Z30softmax_cross_entropy_backwardPfS_Piii_param_4
)
{
	.reg .pred 	%p<3>;
	.reg .b32 	%r<12>;
	.reg .b32 	%f<6>;
	.reg .b64 	%rd<12>;

	ld.param.u64 	%rd1, [_Z30softmax_cross_entropy_backwardPfS_Piii_param_0];
	ld.param.u64 	%rd2, [_Z30softmax_cross_entropy_backwardPfS_Piii_param_1];
	ld.param.u64 	%rd3, [_Z30softmax_cross_entropy_backwardPfS_Piii_param_2];
	ld.param.u32 	%r2, [_Z30softmax_cross_entropy_backwardPfS_Piii_param_3];
	ld.param.u32 	%r3, [_Z30softmax_cross_entropy_backwardPfS_Piii_param_4];
	mov.u32 	%r4, %ctaid.x;
	mov.u32 	%r5, %ntid.x;
	mov.u32 	%r6, %tid.x;
	mad.lo.s32 	%r1, %r4, %r5, %r6;
	mul.lo.s32 	%r7, %r3, %r2;
	setp.ge.s32 	%p1, %r1, %r7;
	@%p1 bra 	$L__BB9_2;
	cvta.to.global.u64 	%rd4, %rd2;
	cvta.to.global.u64 	%rd5, %rd3;
	cvta.to.global.u64 	%rd6, %rd1;
	div.s32 	%r8, %r1, %r3;
	mul.lo.s32 	%r9, %r8, %r3;
	sub.s32 	%r10, %r1, %r9;
	mul.wide.s32 	%rd7, %r1, 4;
	add.s64 	%rd8, %rd4, %rd7;
	ld.global.f32 	%f1, [%rd8];
	mul.wide.s32 	%rd9, %r8, 4;
	add.s64 	%rd10, %rd5, %rd9;
	ld.global.u32 	%r11, [%rd10];
	setp.eq.s32 	%p2, %r10, %r11;
	selp.f32 	%f2, 0f3F800000, 0f00000000, %p2;
	sub.f32 	%f3, %f1, %f2;
	cvt.rn.f32.s32 	%f4, %r2;
	div.rn.f32 	%f5, %f3, %f4;
	add.s64 	%rd11, %rd6, %rd7;
	st.global.f32 	[%rd11], %f5;
$L__BB9_2:
	ret;

}
	// .globl	_Z13bias_backwardPfS_ii
.visible .entry _Z13bias_backwardPfS_ii(
	.param .u64 .ptr .align 1 _Z13bias_backwardPfS_ii_param_0,
	.param .u64 .ptr .align 1 _Z13bias_backwardPfS_ii_param_1,
	.param .u32 _Z13bias_backwardPfS_ii_param_2,
	.param .u32 _Z13bias_backwardPfS_ii_param_3
)
{
	.reg .pred 	%p<12>;
	.reg .b32 	%r<38>;
	.reg .b32 	%f<70>;
	.reg .b64 	%rd<43>;

	ld.param.u64 	%rd3, [_Z13bias_backwardPfS_ii_param_0];
	ld.param.u64 	%rd4, [_Z13bias_backwardPfS_ii_param_1];
	ld.param.u32 	%r23, [_Z13bias_backwardPfS_ii_param_2];
	ld.param.u32 	%r24, [_Z13bias_backwardPfS_ii_param_3];
	cvta.to.global.u64 	%rd1, %rd4;
	mov.u32 	%r25, %ntid.x;
	mov.u32 	%r26, %ctaid.x;
	mov.u32 	%r27, %tid.x;
	mad.lo.s32 	%r1, %r25, %r26, %r27;
	setp.ge.s32 	%p1, %r1, %r24;
	setp.lt.s32 	%p2, %r23, 1;
	or.pred  	%p3, %p1, %p2;
	@%p3 bra 	$L__BB10_13;
	cvta.to.global.u64 	%rd5, %rd3;
	mul.wide.s32 	%rd6, %r1, 4;
	add.s64 	%rd2, %rd5, %rd6;
	ld.global.f32 	%f66, [%rd2];
	and.b32  	%r2, %r23, 15;
	setp.lt.u32 	%p4, %r23, 16;
	mov.b32 	%r34, 0;
	@%p4 bra 	$L__BB10_4;
	and.b32  	%r34, %r23, 2147483632;
	neg.s32 	%r32, %r34;
	shl.b32 	%r5, %r24, 4;
	mul.wide.s32 	%rd9, %r24, 4;
	mov.u32 	%r31, %r1;
$L__BB10_3:
	.pragma "nounroll";
	mul.wide.s32 	%rd7, %r31, 4;
	add.s64 	%rd8, %rd1, %rd7;
	ld.global.f32 	%f11, [%rd8];
	add.f32 	%f12, %f11, %f66;
	st.global.f32 	[%rd2], %f12;
	add.s64 	%rd10, %rd8, %rd9;
	ld.global.f32 	%f13, [%rd10];
	add.f32 	%f14, %f13, %f12;
	st.global.f32 	[%rd2], %f14;
	add.s64 	%rd11, %rd10, %rd9;
	ld.global.f32 	%f15, [%rd11];
	add.f32 	%f16, %f15, %f14;
	st.global.f32 	[%rd2], %f16;
	add.s64 	%rd12, %rd11, %rd9;
	ld.global.f32 	%f17, [%rd12];
	add.f32 	%f18, %f17, %f16;
	st.global.f32 	[%rd2], %f18;
	add.s64 	%rd13, %rd12, %rd9;
	ld.global.f32 	%f19, [%rd13];
	add.f32 	%f20, %f19, %f18;
	st.global.f32 	[%rd2], %f20;
	add.s64 	%rd14, %rd13, %rd9;
	ld.global.f32 	%f21, [%rd14];
	add.f32 	%f22, %f21, %f20;
	st.global.f32 	[%rd2], %f22;
	add.s64 	%rd15, %rd14, %rd9;
	ld.global.f32 	%f23, [%rd15];
	add.f32 	%f24, %f23, %f22;
	st.global.f32 	[%rd2], %f24;
	add.s64 	%rd16, %rd15, %rd9;
	ld.global.f32 	%f25, [%rd16];
	add.f32 	%f26, %f25, %f24;
	st.global.f32 	[%rd2], %f26;
	add.s64 	%rd17, %rd16, %rd9;
	ld.global.f32 	%f27, [%rd17];
	add.f32 	%f28, %f27, %f26;
	st.global.f32 	[%rd2], %f28;
	add.s64 	%rd18, %rd17, %rd9;
	ld.global.f32 	%f29, [%rd18];
	add.f32 	%f30, %f29, %f28;
	st.global.f32 	[%rd2], %f30;
	add.s64 	%rd19, %rd18, %rd9;
	ld.global.f32 	%f31, [%rd19];
	add.f32 	%f32, %f31, %f30;
	st.global.f32 	[%rd2], %f32;
	add.s64 	%rd20, %rd19, %rd9;
	ld.global.f32 	%f33, [%rd20];
	add.f32 	%f34, %f33, %f32;
	st.global.f32 	[%rd2], %f34;
	add.s64 	%rd21, %rd20, %rd9;
	ld.global.f32 	%f35, [%rd21];
	add.f32 	%f36, %f35, %f34;
	st.global.f32 	[%rd2], %f36;
	add.s64 	%rd22, %rd21, %rd9;
	ld.global.f32 	%f37, [%rd22];
	add.f32 	%f38, %f37, %f36;
	st.global.f32 	[%rd2], %f38;
	add.s64 	%rd23, %rd22, %rd9;
	ld.global.f32 	%f39, [%rd23];
	add.f32 	%f40, %f39, %f38;
	st.global.f32 	[%rd2], %f40;
	add.s64 	%rd24, %rd23, %rd9;
	ld.global.f32 	%f41, [%rd24];
	add.f32 	%f66, %f41, %f40;
	st.global.f32 	[%rd2], %f66;
	add.s32 	%r32, %r32, 16;
	add.s32 	%r31, %r31, %r5;
	setp.ne.s32 	%p5, %r32, 0;
	@%p5 bra 	$L__BB10_3;
$L__BB10_4:
	setp.eq.s32 	%p6, %r2, 0;
	@%p6 bra 	$L__BB10_13;
	and.b32  	%r11, %r23, 7;
	setp.lt.u32 	%p7, %r2, 8;
	@%p7 bra 	$L__BB10_7;
	mad.lo.s32 	%r29, %r34, %r24, %r1;
	mul.wide.s32 	%rd25, %r29, 4;
	add.s64 	%rd26, %rd1, %rd25;
	ld.global.f32 	%f42, [%rd26];
	add.f32 	%f43, %f42, %f66;
	st.global.f32 	[%rd2], %f43;
	mul.wide.s32 	%rd27, %r24, 4;
	add.s64 	%rd28, %rd26, %rd27;
	ld.global.f32 	%f44, [%rd28];
	add.f32 	%f45, %f44, %f43;
	st.global.f32 	[%rd2], %f45;
	add.s64 	%rd29, %rd28, %rd27;
	ld.global.f32 	%f46, [%rd29];
	add.f32 	%f47, %f46, %f45;
	st.global.f32 	[%rd2], %f47;
	add.s64 	%rd30, %rd29, %rd27;
	ld.global.f32 	%f48, [%rd30];
	add.f32 	%f49, %f48, %f47;
	st.global.f32 	[%rd2], %f49;
	add.s64 	%rd31, %rd30, %rd27;
	ld.global.f32 	%f50, [%rd31];
	add.f32 	%f51, %f50, %f49;
	st.global.f32 	[%rd2], %f51;
	add.s64 	%rd32, %rd31, %rd27;
	ld.global.f32 	%f52, [%rd32];
	add.f32 	%f53, %f52, %f51;
	st.global.f32 	[%rd2], %f53;
	add.s64 	%rd33, %rd32, %rd27;
	ld.global.f32 	%f54, [%rd33];
	add.f32 	%f55, %f54, %f53;
	st.global.f32 	[%rd2], %f55;
	add.s64 	%rd34, %rd33, %rd27;
	ld.global.f32 	%f56, [%rd34];
	add.f32 	%f66, %f56, %f55;
	st.global.f32 	[%rd2], %f66;
	add.s32 	%r34, %r34, 8;
$L__BB10_7:
	setp.eq.s32 	%p8, %r11, 0;
	@%p8 bra 	$L__BB10_13;
	and.b32  	%r14, %r23, 3;
	setp.lt.u32 	%p9, %r11, 4;
	@%p9 bra 	$L__BB10_10;
	mad.lo.s32 	%r30, %r34, %r24, %r1;
	mul.wide.s32 	%rd35, %r30, 4;
	add.s64 	%rd36, %rd1, %rd35;
	ld.global.f32 	%f57, [%rd36];
	add.f32 	%f58, %f57, %f66;
	st.global.f32 	[%rd2], %f58;
	mul.wide.s32 	%rd37, %r24, 4;
	add.s64 	%rd38, %rd36, %rd37;
	ld.global.f32 	%f59, [%rd38];
	add.f32 	%f60, %f59, %f58;
	st.global.f32 	[%rd2], %f60;
	add.s64 	%rd39, %rd38, %rd37;
	ld.global.f32 	%f61, [%rd39];
	add.f32 	%f62, %f61, %f60;
	st.global.f32 	[%rd2], %f62;
	add.s64 	%rd40, %rd39, %rd37;
	ld.global.f32 	%f63, [%rd40];
	add.f32 	%f66, %f63, %f62;
	st.global.f32 	[%rd2], %f66;
	add.s32 	%r34, %r34, 4;
$L__BB10_10:
	setp.eq.s32 	%p10, %r14, 0;
	@%p10 bra 	$L__BB10_13;
	mad.lo.s32 	%r37, %r34, %r24, %r1;
	neg.s32 	%r36, %r14;
$L__BB10_12:
	.pragma "nounroll";
	mul.wide.s32 	%rd41, %r37, 4;
	add.s64 	%rd42, %rd1, %rd41;
	ld.global.f32 	%f64, [%rd42];
	add.f32 	%f66, %f64, %f66;
	st.global.f32 	[%rd2], %f66;
	add.s32 	%r37, %r37, %r24;
	add.s32 	%r36, %r36, 1;
	setp.ne.s32 	%p11, %r36, 0;
	@%p11 bra 	$L__BB10_12;
$L__BB10_13:
	ret;

}
	// .globl	_Z11adam_updatePfS_S_S_ffffii
.visible .entry _Z11adam_updatePfS_S_S_ffffii(
	.param .u64 .ptr .align 1 _Z11adam_updatePfS_S_S_ffffii_param_0,
	.param .u64 .ptr .align 1 _Z11adam_updatePfS_S_S_ffffii_param_1,
	.param .u64 .ptr .align 1 _Z11adam_updatePfS_S_S_ffffii_param_2,
	.param .u64 .ptr .align 1 _Z11adam_updatePfS_S_S_ffffii_param_3,
	.param .f32 _Z11adam_updatePfS_S_S_ffffii_param_4,
	.param .f32 _Z11adam_updatePfS_S_S_ffffii_param_5,
	.param .f32 _Z11adam_updatePfS_S_S_ffffii_param_6,
	.param .f32 _Z11adam_updatePfS_S_S_ffffii_param_7,
	.param .u32 _Z11adam_updatePfS_S_S_ffffii_param_8,
	.param .u32 _Z11adam_updatePfS_S_S_ffffii_param_9
)
{
	.reg .pred 	%p<42>;
	.reg .b32 	%r<35>;
	.reg .b32 	%f<166>;
	.reg .b64 	%rd<15>;

	ld.param.u64 	%rd1, [_Z11adam_updatePfS_S_S_ffffii_param_0];
	ld.param.u64 	%rd2, [_Z11adam_updatePfS_S_S_ffffii_param_1];
	ld.param.u64 	%rd3, [_Z11adam_updatePfS_S_S_ffffii_param_2];
	ld.param.u64 	%rd4, [_Z11adam_updatePfS_S_S_ffffii_param_3];
	ld.param.f32 	%f20, [_Z11adam_updatePfS_S_S_ffffii_param_4];
	ld.param.f32 	%f21, [_Z11adam_updatePfS_S_S_ffffii_param_5];
	ld.param.f32 	%f22, [_Z11adam_updatePfS_S_S_ffffii_param_6];
	ld.param.f32 	%f23, [_Z11adam_updatePfS_S_S_ffffii_param_7];
	ld.param.u32 	%r2, [_Z11adam_updatePfS_S_S_ffffii_param_8];
	ld.param.u32 	%r3, [_Z11adam_updatePfS_S_S_ffffii_param_9];
	mov.u32 	%r4, %ctaid.x;
	mov.u32 	%r5, %ntid.x;
	mov.u32 	%r6, %tid.x;
	mad.lo.s32 	%r1, %r4, %r5, %r6;
	setp.ge.s32 	%p1, %r1, %r3;
	mov.f32 	%f164, 0f3F800000;
	@%p1 bra 	$L__BB11_18;
	cvta.to.global.u64 	%rd5, %rd2;
	cvta.to.global.u64 	%rd6, %rd3;
	cvta.to.global.u64 	%rd7, %rd4;
	mul.wide.s32 	%rd8, %r1, 4;
	add.s64 	%rd9, %rd5, %rd8;
	ld.global.f32 	%f25, [%rd9];
	add.s64 	%rd10, %rd6, %rd8;
	ld.global.f32 	%f26, [%rd10];
	mul.f32 	%f27, %f21, %f26;
	mov.f32 	%f24, 0f3F800000;
	sub.f32 	%f28, %f24, %f21;
	fma.rn.f32 	%f29, %f28, %f25, %f27;
	st.global.f32 	[%rd10], %f29;
	add.s64 	%rd11, %rd7, %rd8;
	ld.global.f32 	%f30, [%rd11];
	mul.f32 	%f31, %f22, %f30;
	sub.f32 	%f32, %f24, %f22;
	mul.f32 	%f33, %f32, %f25;
	fma.rn.f32 	%f1, %f25, %f33, %f31;
	st.global.f32 	[%rd11], %f1;
	ld.global.f32 	%f2, [%rd10];
	cvt.rn.f32.s32 	%f3, %r2;
	mul.f32 	%f34, %f3, 0f3F000000;
	cvt.rzi.f32.f32 	%f35, %f34;
	add.f32 	%f36, %f35, %f35;
	sub.f32 	%f37, %f3, %f36;
	abs.f32 	%f4, %f37;
	abs.f32 	%f5, %f21;
	setp.lt.f32 	%p2, %f5, 0f00800000;
	mul.f32 	%f38, %f5, 0f4B800000;
	selp.f32 	%f39, %f38, %f5, %p2;
	selp.f32 	%f40, 0fC1C00000, 0f00000000, %p2;
	mov.b32 	%r7, %f39;
	add.s32 	%r8, %r7, -1060439283;
	and.b32  	%r9, %r8, -8388608;
	sub.s32 	%r10, %r7, %r9;
	mov.b32 	%f41, %r10;
	cvt.rn.f32.s32 	%f42, %r9;
	fma.rn.f32 	%f43, %f42, 0f34000000, %f40;
	add.f32 	%f44, %f41, 0fBF800000;
	add.f32 	%f45, %f41, 0f3F800000;
	rcp.approx.ftz.f32 	%f46, %f45;
	add.f32 	%f47, %f44, %f44;
	mul.f32 	%f48, %f47, %f46;
	mul.f32 	%f49, %f48, %f48;
	sub.f32 	%f50, %f44, %f48;
	add.f32 	%f51, %f50, %f50;
	neg.f32 	%f52, %f48;
	fma.rn.f32 	%f53, %f52, %f44, %f51;
	mul.rn.f32 	%f54, %f46, %f53;
	fma.rn.f32 	%f55, %f49, 0f3A2C32E4, 0f3B52E7DB;
	fma.rn.f32 	%f56, %f55, %f49, 0f3C93BB73;
	fma.rn.f32 	%f57, %f56, %f49, 0f3DF6384F;
	mul.rn.f32 	%f58, %f57, %f49;
	fma.rn.f32 	%f59, %f48, 0f3FB8AA3B, %f43;
	sub.f32 	%f60, %f43, %f59;
	fma.rn.f32 	%f61, %f48, 0f3FB8AA3B, %f60;
	fma.rn.f32 	%f62, %f54, 0f3FB8AA3B, %f61;
	fma.rn.f32 	%f63, %f48, 0f32A55E34, %f62;
	mul.f32 	%f64, %f58, 0f40400000;
	fma.rn.f32 	%f65, %f64, %f54, %f63;
	fma.rn.f32 	%f66, %f58, %f48, %f65;
	add.rn.f32 	%f67, %f59, %f66;
	neg.f32 	%f68, %f59;
	add.rn.f32 	%f69, %f67, %f68;
	neg.f32 	%f70, %f69;
	add.rn.f32 	%f71, %f66, %f70;
	mul.rn.f32 	%f72, %f67, %f3;
	neg.f32 	%f73, %f72;
	fma.rn.f32 	%f74, %f67, %f3, %f73;
	fma.rn.f32 	%f75, %f71, %f3, %f74;
	cvt.rni.f32.f32 	%f76, %f72;
	sub.f32 	%f77, %f72, %f76;
	add.f32 	%f78, %f77, %f75;
	fma.rn.f32 	%f79, %f78, 0f391FCB8E, 0f3AAF85ED;
	fma.rn.f32 	%f80, %f79, %f78, 0f3C1D9856;
	fma.rn.f32 	%f81, %f80, %f78, 0f3D6357BB;
	fma.rn.f32 	%f82, %f81, %f78, 0f3E75FDEC;
	fma.rn.f32 	%f83, %f82, %f78, 0f3F317218;
	fma.rn.f32 	%f84, %f83, %f78, 0f3F800000;
	cvt.rzi.s32.f32 	%r11, %f76;
	setp.gt.f32 	%p3, %f76, 0f00000000;
	selp.b32 	%r12, 0, -2097152000, %p3;
	add.s32 	%r13, %r12, 2130706432;
	mov.b32 	%f85, %r13;
	mul.f32 	%f86, %f84, %f85;
	shl.b32 	%r14, %r11, 23;
	sub.s32 	%r15, %r14, %r12;
	mov.b32 	%f87, %r15;
	mul.f32 	%f88, %f86, %f87;
	abs.f32 	%f89, %f72;
	setp.gt.f32 	%p4, %f89, 0f43180000;
	setp.lt.f32 	%p5, %f72, 0f00000000;
	selp.f32 	%f90, 0f00000000, 0f7F800000, %p5;
	selp.f32 	%f6, %f90, %f88, %p4;
	setp.eq.f32 	%p6, %f21, 0f3F800000;
	setp.eq.s32 	%p7, %r2, 0;
	or.pred  	%p8, %p6, %p7;
	@%p8 bra 	$L__BB11_9;
	setp.num.f32 	%p9, %f5, %f5;
	abs.f32 	%f91, %f3;
	setp.num.f32 	%p10, %f91, %f91;
	and.pred  	%p11, %p9, %p10;
	@%p11 bra 	$L__BB11_4;
	add.rn.f32 	%f164, %f21, %f3;
	bra.uni 	$L__BB11_9;
$L__BB11_4:
	setp.neu.f32 	%p12, %f21, 0f00000000;
	setp.neu.f32 	%p13, %f5, 0f7F800000;
	and.pred  	%p14, %p12, %p13;
	@%p14 bra 	$L__BB11_6;
	setp.neu.f32 	%p20, %f4, 0f3F800000;
	add.f32 	%f94, %f21, %f21;
	mov.b32 	%r16, %f94;
	setp.lt.s32 	%p21, %r2, 0;
	xor.b32  	%r17, %r16, 2139095040;
	selp.b32 	%r18, %r17, %r16, %p21;
	and.b32  	%r19, %r18, 2147483647;
	selp.b32 	%r20, %r19, %r18, %p20;
	mov.b32 	%f164, %r20;
	bra.uni 	$L__BB11_9;
$L__BB11_6:
	setp.eq.f32 	%p15, %f21, 0fBF800000;
	setp.eq.f32 	%p16, %f91, 0f7F800000;
	and.pred  	%p17, %p15, %p16;
	@%p17 bra 	$L__BB11_9;
	setp.geu.f32 	%p18, %f21, 0f00000000;
	mov.f32 	%f164, %f6;
	@%p18 bra 	$L__BB11_9;
	setp.neu.f32 	%p19, %f4, 0f3F800000;
	neg.f32 	%f93, %f6;
	selp.f32 	%f164, %f6, %f93, %p19;
$L__BB11_9:
	setp.eq.s32 	%p22, %r2, 0;
	mov.f32 	%f165, 0f3F800000;
	sub.f32 	%f96, %f165, %f164;
	div.rn.f32 	%f12, %f2, %f96;
	abs.f32 	%f13, %f22;
	setp.lt.f32 	%p23, %f13, 0f00800000;
	mul.f32 	%f97, %f13, 0f4B800000;
	selp.f32 	%f98, %f97, %f13, %p23;
	selp.f32 	%f99, 0fC1C00000, 0f00000000, %p23;
	mov.b32 	%r21, %f98;
	add.s32 	%r22, %r21, -1060439283;
	and.b32  	%r23, %r22, -8388608;
	sub.s32 	%r24, %r21, %r23;
	mov.b32 	%f100, %r24;
	cvt.rn.f32.s32 	%f101, %r23;
	fma.rn.f32 	%f102, %f101, 0f34000000, %f99;
	add.f32 	%f103, %f100, 0fBF800000;
	add.f32 	%f104, %f100, 0f3F800000;
	rcp.approx.ftz.f32 	%f105, %f104;
	add.f32 	%f106, %f103, %f103;
	mul.f32 	%f107, %f106, %f105;
	mul.f32 	%f108, %f107, %f107;
	sub.f32 	%f109, %f103, %f107;
	add.f32 	%f110, %f109, %f109;
	neg.f32 	%f111, %f107;
	fma.rn.f32 	%f112, %f111, %f103, %f110;
	mul.rn.f32 	%f113, %f105, %f112;
	fma.rn.f32 	%f114, %f108, 0f3A2C32E4, 0f3B52E7DB;
	fma.rn.f32 	%f115, %f114, %f108, 0f3C93BB73;
	fma.rn.f32 	%f116, %f115, %f108, 0f3DF6384F;
	mul.rn.f32 	%f117, %f116, %f108;
	fma.rn.f32 	%f118, %f107, 0f3FB8AA3B, %f102;
	sub.f32 	%f119, %f102, %f118;
	fma.rn.f32 	%f120, %f107, 0f3FB8AA3B, %f119;
	fma.rn.f32 	%f121, %f113, 0f3FB8AA3B, %f120;
	fma.rn.f32 	%f122, %f107, 0f32A55E34, %f121;
	mul.f32 	%f123, %f117, 0f40400000;
	fma.rn.f32 	%f124, %f123, %f113, %f122;
	fma.rn.f32 	%f125, %f117, %f107, %f124;
	add.rn.f32 	%f126, %f118, %f125;
	neg.f32 	%f127, %f118;
	add.rn.f32 	%f128, %f126, %f127;
	neg.f32 	%f129, %f128;
	add.rn.f32 	%f130, %f125, %f129;
	mul.rn.f32 	%f131, %f126, %f3;
	neg.f32 	%f132, %f131;
	fma.rn.f32 	%f133, %f126, %f3, %f132;
	fma.rn.f32 	%f134, %f130, %f3, %f133;
	cvt.rni.f32.f32 	%f135, %f131;
	sub.f32 	%f136, %f131, %f135;
	add.f32 	%f137, %f136, %f134;
	fma.rn.f32 	%f138, %f137, 0f391FCB8E, 0f3AAF85ED;
	fma.rn.f32 	%f139, %f138, %f137, 0f3C1D9856;
	fma.rn.f32 	%f140, %f139, %f137, 0f3D6357BB;
	fma.rn.f32 	%f141, %f140, %f137, 0f3E75FDEC;
	fma.rn.f32 	%f142, %f141, %f137, 0f3F317218;
	fma.rn.f32 	%f143, %f142, %f137, 0f3F800000;
	cvt.rzi.s32.f32 	%r25, %f135;
	setp.gt.f32 	%p24, %f135, 0f00000000;
	selp.b32 	%r26, 0, -2097152000, %p24;
	add.s32 	%r27, %r26, 2130706432;
	mov.b32 	%f144, %r27;
	mul.f32 	%f145, %f143, %f144;
	shl.b32 	%r28, %r25, 23;
	sub.s32 	%r29, %r28, %r26;
	mov.b32 	%f146, %r29;
	mul.f32 	%f147, %f145, %f146;
	abs.f32 	%f148, %f131;
	setp.gt.f32 	%p25, %f148, 0f43180000;
	setp.lt.f32 	%p26, %f131, 0f00000000;
	selp.f32 	%f149, 0f00000000, 0f7F800000, %p26;
	selp.f32 	%f14, %f149, %f147, %p25;
	setp.eq.f32 	%p27, %f22, 0f3F800000;
	or.pred  	%p28, %p27, %p22;
	@%p28 bra 	$L__BB11_17;
	setp.num.f32 	%p29, %f13, %f13;
	abs.f32 	%f150, %f3;
	setp.num.f32 	%p30, %f150, %f150;
	and.pred  	%p31, %p29, %p30;
	@%p31 bra 	$L__BB11_12;
	add.rn.f32 	%f165, %f22, %f3;
	bra.uni 	$L__BB11_17;
$L__BB11_12:
	setp.neu.f32 	%p32, %f22, 0f00000000;
	setp.neu.f32 	%p33, %f13, 0f7F800000;
	and.pred  	%p34, %p32, %p33;
	@%p34 bra 	$L__BB11_14;
	setp.neu.f32 	%p40, %f4, 0f3F800000;
	add.f32 	%f153, %f22, %f22;
	mov.b32 	%r30, %f153;
	setp.lt.s32 	%p41, %r2, 0;
	xor.b32  	%r31, %r30, 2139095040;
	selp.b32 	%r32, %r31, %r30, %p41;
	and.b32  	%r33, %r32, 2147483647;
	selp.b32 	%r34, %r33, %r32, %p40;
	mov.b32 	%f165, %r34;
	bra.uni 	$L__BB11_17;
$L__BB11_14:
	setp.eq.f32 	%p35, %f22, 0fBF800000;
	setp.eq.f32 	%p36, %f150, 0f7F800000;
	and.pred  	%p37, %p35, %p36;
	@%p37 bra 	$L__BB11_17;
	setp.geu.f32 	%p38, %f22, 0f00000000;
	mov.f32 	%f165, %f14;
	@%p38 bra 	$L__BB11_17;
	setp.neu.f32 	%p39, %f4, 0f3F800000;
	neg.f32 	%f152, %f14;
	selp.f32 	%f165, %f14, %f152, %p39;
$L__BB11_17:
	mov.f32 	%f154, 0f3F800000;
	sub.f32 	%f155, %f154, %f165;
	div.rn.f32 	%f156, %f1, %f155;
	mul.f32 	%f157, %f20, %f12;
	sqrt.rn.f32 	%f158, %f156;
	add.f32 	%f159, %f23, %f158;
	div.rn.f32 	%f160, %f157, %f159;
	cvta.to.global.u64 	%rd12, %rd1;
	add.s64 	%rd14, %rd12, %rd8;
	ld.global.f32 	%f161, [%rd14];
	sub.f32 	%f162, %f161, %f160;
	st.global.f32 	[%rd14], %f162;
$L__BB11_18:
	ret;

}


// ===== COMPILED SASS (sm_100) =====

	.target	sm_100

	.elftype	@"ET_EXEC"


//--------------------- .note.nv.tkinfo           --------------------------
	.section	.note.nv.tkinfo,"",@"SHT_NOTE"
	.sectionflags	@"SHF_NOTE_NV_TKINFO"
	.tkinfo
        /*0018*/ 	.word	0x00000002
        /*0030*/ 	.string	""
        /*0030*/ 	.string	"ptxas"
        /*0030*/ 	.string	"Cuda compilation tools, release 13.0, V13.0.88"
        /*0030*/ 	.string	"Build cuda_13.0.r13.0/compiler.36424714_0"
        /*0030*/ 	.string	"-arch sm_100 -m 64 "



//--------------------- .note.nv.cuinfo           --------------------------
	.section	.note.nv.cuinfo,"",@"SHT_NOTE"
	.sectionflags	@"SHF_NOTE_NV_CUINFO"
        /*0018*/ 	.short	0x0002
        /*001a*/ 	.short	0x0064
        /*001c*/ 	.short	0x0082
	.zero		2


//--------------------- .nv.info                  --------------------------
	.section	.nv.info,"",@"SHT_CUDA_INFO"
	.align	4


	//----- nvinfo : EIATTR_REGCOUNT
	.align		4
        /*0000*/ 	.byte	0x04, 0x2f
        /*0002*/ 	.short	(.L_1 - .L_0)
	.align		4
.L_0:
        /*0004*/ 	.word	index@(_Z7vec_addPfS_S_i)
        /*0008*/ 	.word	0x0000000c


	//----- nvinfo : EIATTR_FRAME_SIZE
	.align		4
.L_1:
        /*000c*/ 	.byte	0x04, 0x11
        /*000e*/ 	.short	(.L_3 - .L_2)
	.align		4
.L_2:
        /*0010*/ 	.word	index@(_Z7vec_addPfS_S_i)
        /*0014*/ 	.word	0x00000000


	//----- nvinfo : EIATTR_REGCOUNT
	.align		4
.L_3:
        /*0018*/ 	.byte	0x04, 0x2f
        /*001a*/ 	.short	(.L_5 - .L_4)
	.align		4
.L_4:
        /*001c*/ 	.word	index@(_Z10matrix_mulPfS_S_iii)
        /*0020*/ 	.word	0x00000020


	//----- nvinfo : EIATTR_FRAME_SIZE
	.align		4
.L_5:
        /*0024*/ 	.byte	0x04, 0x11
        /*0026*/ 	.short	(.L_7 - .L_6)
	.align		4
.L_6:
        /*0028*/ 	.word	index@(_Z10matrix_mulPfS_S_iii)
        /*002c*/ 	.word	0x00000000


	//----- nvinfo : EIATTR_REGCOUNT
	.align		4
.L_7:
        /*0030*/ 	.byte	0x04, 0x2f
        /*0032*/ 	.short	(.L_9 - .L_8)
	.align		4
.L_8:
        /*0034*/ 	.word	index@(_Z17matrix_mul_transBPfS_S_iii)
        /*0038*/ 	.word	0x00000020


	//----- nvinfo : EIATTR_FRAME_SIZE
	.align		4
.L_9:
        /*003c*/ 	.byte	0x04, 0x11
        /*003e*/ 	.short	(.L_11 - .L_10)
	.align		4
.L_10:
        /*0040*/ 	.word	index@(_Z17matrix_mul_transBPfS_S_iii)
        /*0044*/ 	.word	0x00000000


	//----- nvinfo : EIATTR_REGCOUNT
	.align		4
.L_11:
        /*0048*/ 	.byte	0x04, 0x2f
        /*004a*/ 	.short	(.L_13 - .L_12)
	.align		4
.L_12:
        /*004c*/ 	.word	index@(_Z17matrix_mul_transAPfS_S_iii)
        /*0050*/ 	.word	0x00000020


	//----- nvinfo : EIATTR_FRAME_SIZE
	.align		4
.L_13:
        /*0054*/ 	.byte	0x04, 0x11
        /*0056*/ 	.short	(.L_15 - .L_14)
	.align		4
.L_14:
        /*0058*/ 	.word	index@(_Z17matrix_mul_transAPfS_S_iii)
        /*005c*/ 	.word	0x00000000


	//----- nvinfo : EIATTR_REGCOUNT
	.align		4
.L_15:
        /*0060*/ 	.byte	0x04, 0x2f
        /*0062*/ 	.short	(.L_17 - .L_16)
	.align		4
.L_16:
        /*0064*/ 	.word	index@(_Z13bias_additionPfS_ii)
        /*0068*/ 	.word	0x0000000c


	//----- nvinfo : EIATTR_FRAME_SIZE
	.align		4
.L_17:
        /*006c*/ 	.byte	0x04, 0x11
        /*006e*/ 	.short	(.L_19 - .L_18)
	.align		4
.L_18:
        /*0070*/ 	.word	index@(_Z13bias_additionPfS_ii)
        /*0074*/ 	.word	0x00000000


	//----- nvinfo : EIATTR_REGCOUNT
	.align		4
.L_19:
        /*0078*/ 	.byte	0x04, 0x2f
        /*007a*/ 	.short	(.L_21 - .L_20)
	.align		4
.L_20:
        /*007c*/ 	.word	index@(_Z4ReLUPfi)
        /*0080*/ 	.word	0x00000008


	//----- nvinfo : EIATTR_FRAME_SIZE
	.align		4
.L_21:
        /*0084*/ 	.byte	0x04, 0x11
        /*0086*/ 	.short	(.L_23 - .L_22)
	.align		4
.L_22:
        /*0088*/ 	.word	index@(_Z4ReLUPfi)
        /*008c*/ 	.word	0x00000000


	//----- nvinfo : EIATTR_REGCOUNT
	.align		4
.L_23:
        /*0090*/ 	.byte	0x04, 0x2f
        /*0092*/ 	.short	(.L_25 - .L_24)
	.align		4
.L_24:
        /*0094*/ 	.word	index@(_Z7softmaxPfii)
        /*0098*/ 	.word	0x00000020


	//----- nvinfo : EIATTR_FRAME_SIZE
	.align		4
.L_25:
        /*009c*/ 	.byte	0x04, 0x11
        /*009e*/ 	.short	(.L_27 - .L_26)
	.align		4
.L_26:
        /*00a0*/ 	.word	index@($__internal_3_$__cuda_sm3x_div_rn_noftz_f32_slowpath)
        /*00a4*/ 	.word	0x00000000


	//----- nvinfo : EIATTR_FRAME_SIZE
	.align		4
.L_27:
        /*00a8*/ 	.byte	0x04, 0x11
        /*00aa*/ 	.short	(.L_29 - .L_28)
	.align		4
.L_28:
        /*00ac*/ 	.word	index@(_Z7softmaxPfii)
        /*00b0*/ 	.word	0x00000000


	//----- nvinfo : EIATTR_REGCOUNT
	.align		4
.L_29:
        /*00b4*/ 	.byte	0x04, 0x2f
        /*00b6*/ 	.short	(.L_31 - .L_30)
	.align		4
.L_30:
        /*00b8*/ 	.word	index@(_Z9zero_gradPfi)
        /*00bc*/ 	.word	0x00000008


	//----- nvinfo : EIATTR_FRAME_SIZE
	.align		4
.L_31:
        /*00c0*/ 	.byte	0x04, 0x11
        /*00c2*/ 	.short	(.L_33 - .L_32)
	.align		4
.L_32:
        /*00c4*/ 	.word	index@(_Z9zero_gradPfi)
        /*00c8*/ 	.word	0x00000000


	//----- nvinfo : EIATTR_REGCOUNT
	.align		4
.L_33:
        /*00cc*/ 	.byte	0x04, 0x2f
        /*00ce*/ 	.short	(.L_35 - .L_34)
	.align		4
.L_34:
        /*00d0*/ 	.word	index@(_Z13ReLU_backwardPfS_i)
        /*00d4*/ 	.word	0x0000000c


	//----- nvinfo : EIATTR_FRAME_SIZE
	.align		4
.L_35:
        /*00d8*/ 	.byte	0x04, 0x11
        /*00da*/ 	.short	(.L_37 - .L_36)
	.align		4
.L_36:
        /*00dc*/ 	.word	index@(_Z13ReLU_backwardPfS_i)
        /*00e0*/ 	.word	0x00000000


	//----- nvinfo : EIATTR_REGCOUNT
	.align		4
.L_37:
        /*00e4*/ 	.byte	0x04, 0x2f
        /*00e6*/ 	.short	(.L_39 - .L_38)
	.align		4
.L_38:
        /*00e8*/ 	.word	index@(_Z30softmax_cross_entropy_backwardPfS_Piii)
        /*00ec*/ 	.word	0x00000012


	//----- nvinfo : EIATTR_FRAME_SIZE
	.align		4
.L_39:
        /*00f0*/ 	.byte	0x04, 0x11
        /*00f2*/ 	.short	(.L_41 - .L_40)
	.align		4
.L_40:
        /*00f4*/ 	.word	index@($__internal_2_$__cuda_sm3x_div_rn_noftz_f32_slowpath)
        /*00f8*/ 	.word	0x00000000


	//----- nvinfo : EIATTR_FRAME_SIZE
	.align		4
.L_41:
        /*00fc*/ 	.byte	0x04, 0x11
        /*00fe*/ 	.short	(.L_43 - .L_42)
	.align		4
.L_42:
        /*0100*/ 	.word	index@(_Z30softmax_cross_entropy_backwardPfS_Piii)
        /*0104*/ 	.word	0x00000000


	//----- nvinfo : EIATTR_REGCOUNT
	.align		4
.L_43:
        /*0108*/ 	.byte	0x04, 0x2f
        /*010a*/ 	.short	(.L_45 - .L_44)
	.align		4
.L_44:
        /*010c*/ 	.word	index@(_Z13bias_backwardPfS_ii)
        /*0110*/ 	.word	0x0000001c


	//----- nvinfo : EIATTR_FRAME_SIZE
	.align		4
.L_45:
        /*0114*/ 	.byte	0x04, 0x11
        /*0116*/ 	.short	(.L_47 - .L_46)
	.align		4
.L_46:
        /*0118*/ 	.word	index@(_Z13bias_backwardPfS_ii)
        /*011c*/ 	.word	0x00000000


	//----- nvinfo : EIATTR_REGCOUNT
	.align		4
.L_47:
        /*0120*/ 	.byte	0x04, 0x2f
        /*0122*/ 	.short	(.L_49 - .L_48)
	.align		4
.L_48:
        /*0124*/ 	.word	index@(_Z11adam_updatePfS_S_S_ffffii)
        /*0128*/ 	.word	0x00000013


	//----- nvinfo : EIATTR_FRAME_SIZE
	.align		4
.L_49:
        /*012c*/ 	.byte	0x04, 0x11
        /*012e*/ 	.short	(.L_51 - .L_50)
	.align		4
.L_50:
        /*0130*/ 	.word	index@($__internal_1_$__cuda_sm3x_div_rn_noftz_f32_slowpath)
        /*0134*/ 	.word	0x00000000


	//----- nvinfo : EIATTR_FRAME_SIZE
	.align		4
.L_51:
        /*0138*/ 	.byte	0x04, 0x11
        /*013a*/ 	.short	(.L_53 - .L_52)
	.align		4
.L_52:
        /*013c*/ 	.word	index@($__internal_0_$__cuda_sm20_sqrt_rn_f32_slowpath)
        /*0140*/ 	.word	0x00000000


	//----- nvinfo : EIATTR_FRAME_SIZE
	.align		4
.L_53:
        /*0144*/ 	.byte	0x04, 0x11
        /*0146*/ 	.short	(.L_55 - .L_54)
	.align		4
.L_54:
        /*0148*/ 	.word	index@(_Z11adam_updatePfS_S_S_ffffii)
        /*014c*/ 	.word	0x00000000


	//----- nvinfo : EIATTR_MIN_STACK_SIZE
	.align		4
.L_55:
        /*0150*/ 	.byte	0x04, 0x12
        /*0152*/ 	.short	(.L_57 - .L_56)
	.align		4
.L_56:
        /*0154*/ 	.word	index@(_Z11adam_updatePfS_S_S_ffffii)
        /*0158*/ 	.word	0x00000000


	//----- nvinfo : EIATTR_MIN_STACK_SIZE
	.align		4
.L_57:
        /*015c*/ 	.byte	0x04, 0x12
        /*015e*/ 	.short	(.L_59 - .L_58)
	.align		4
.L_58:
        /*0160*/ 	.word	index@(_Z13bias_backwardPfS_ii)
        /*0164*/ 	.word	0x00000000


	//----- nvinfo : EIATTR_MIN_STACK_SIZE
	.align		4
.L_59:
        /*0168*/ 	.byte	0x04, 0x12
        /*016a*/ 	.short	(.L_61 - .L_60)
	.align		4
.L_60:
        /*016c*/ 	.word	index@(_Z30softmax_cross_entropy_backwardPfS_Piii)
        /*0170*/ 	.word	0x00000000


	//----- nvinfo : EIATTR_MIN_STACK_SIZE
	.align		4
.L_61:
        /*0174*/ 	.byte	0x04, 0x12
        /*0176*/ 	.short	(.L_63 - .L_62)
	.align		4
.L_62:
        /*0178*/ 	.word	index@(_Z13ReLU_backwardPfS_i)
        /*017c*/ 	.word	0x00000000


	//----- nvinfo : EIATTR_MIN_STACK_SIZE
	.align		4
.L_63:
        /*0180*/ 	.byte	0x04, 0x12
        /*0182*/ 	.short	(.L_65 - .L_64)
	.align		4
.L_64:
        /*0184*/ 	.word	index@(_Z9zero_gradPfi)
        /*0188*/ 	.word	0x00000000


	//----- nvinfo : EIATTR_MIN_STACK_SIZE
	.align		4
.L_65:
        /*018c*/ 	.byte	0x04, 0x12
        /*018e*/ 	.short	(.L_67 - .L_66)
	.align		4
.L_66:
        /*0190*/ 	.word	index@(_Z7softmaxPfii)
        /*0194*/ 	.word	0x00000000


	//----- nvinfo : EIATTR_MIN_STACK_SIZE
	.align		4
.L_67:
        /*0198*/ 	.byte	0x04, 0x12
        /*019a*/ 	.short	(.L_69 - .L_68)
	.align		4
.L_68:
        /*019c*/ 	.word	index@(_Z4ReLUPfi)
        /*01a0*/ 	.word	0x00000000


	//----- nvinfo : EIATTR_MIN_STACK_SIZE
	.align		4
.L_69:
        /*01a4*/ 	.byte	0x04, 0x12
        /*01a6*/ 	.short	(.L_71 - .L_70)
	.align		4
.L_70:
        /*01a8*/ 	.word	index@(_Z13bias_additionPfS_ii)
        /*01ac*/ 	.word	0x00000000


	//----- nvinfo : EIATTR_MIN_STACK_SIZE
	.align		4
.L_71:
        /*01b0*/ 	.byte	0x04, 0x12
        /*01b2*/ 	.short	(.L_73 - .L_72)
	.align		4
.L_72:
        /*01b4*/ 	.word	index@(_Z17matrix_mul_transAPfS_S_iii)
        /*01b8*/ 	.word	0x00000000


	//----- nvinfo : EIATTR_MIN_STACK_SIZE
	.align		4
.L_73:
        /*01bc*/ 	.byte	0x04, 0x12
        /*01be*/ 	.short	(.L_75 - .L_74)
	.align		4
.L_74:
        /*01c0*/ 	.word	index@(_Z17matrix_mul_transBPfS_S_iii)
        /*01c4*/ 	.word	0x00000000


	//----- nvinfo : EIATTR_MIN_STACK_SIZE
	.align		4
.L_75:
        /*01c8*/ 	.byte	0x04, 0x12
        /*01ca*/ 	.short	(.L_77 - .L_76)
	.align		4
.L_76:
        /*01cc*/ 	.word	index@(_Z10matrix_mulPfS_S_iii)
        /*01d0*/ 	.word	0x00000000


	//----- nvinfo : EIATTR_MIN_STACK_SIZE
	.align		4
.L_77:
        /*01d4*/ 	.byte	0x04, 0x12
        /*01d6*/ 	.short	(.L_79 - .L_78)
	.align		4
.L_78:
        /*01d8*/ 	.word	index@(_Z7vec_addPfS_S_i)
        /*01dc*/ 	.word	0x00000000
.L_79:


//--------------------- .nv.compat                --------------------------
	.section	.nv.compat,"",@"SHT_CUDA_COMPAT_INFO"
	.align	4
        /*0000*/ 	.byte	0x02, 0x09, 0x00, 0x00, 0x02, 0x02, 0x01, 0x00, 0x02, 0x05, 0x05, 0x00, 0x03, 0x07, 0x01, 0x01
        /*0010*/ 	.byte	0x02, 0x03, 0x00, 0x00, 0x02, 0x06, 0x01, 0x00, 0x04, 0x0b, 0x08, 0x00, 0x01, 0x00, 0x00, 0x00
        /*0020*/ 	.byte	0x00, 0x00, 0x00, 0x00


//--------------------- .nv.info._Z11adam_updatePfS_S_S_ffffii --------------------------
	.section	.nv.info._Z11adam_updatePfS_S_S_ffffii,"",@"SHT_CUDA_INFO"
	.sectionflags	@""
	.align	4


	//----- nvinfo : EIATTR_CUDA_API_VERSION
	.align		4
        /*0000*/ 	.byte	0x04, 0x37
        /*0002*/ 	.short	(.L_81 - .L_80)
.L_80:
        /*0004*/ 	.word	0x00000082


	//----- nvinfo : EIATTR_KPARAM_INFO
	.align		4
.L_81:
        /*0008*/ 	.byte	0x04, 0x17
        /*000a*/ 	.short	(.L_83 - .L_82)
.L_82:
        /*000c*/ 	.word	0x00000000
        /*0010*/ 	.short	0x0009
        /*0012*/ 	.short	0x0034
        /*0014*/ 	.byte	0x00, 0xf0, 0x11, 0x00


	//----- nvinfo : EIATTR_KPARAM_INFO
	.align		4
.L_83:
        /*0018*/ 	.byte	0x04, 0x17
        /*001a*/ 	.short	(.L_85 - .L_84)
.L_84:
        /*001c*/ 	.word	0x00000000
        /*0020*/ 	.short	0x0008
        /*0022*/ 	.short	0x0030
        /*0024*/ 	.byte	0x00, 0xf0, 0x11, 0x00


	//----- nvinfo : EIATTR_KPARAM_INFO
	.align		4
.L_85:
        /*0028*/ 	.byte	0x04, 0x17
        /*002a*/ 	.short	(.L_87 - .L_86)
.L_86:
        /*002c*/ 	.word	0x00000000
        /*0030*/ 	.short	0x0007
        /*0032*/ 	.short	0x002c
        /*0034*/ 	.byte	0x00, 0xf0, 0x11, 0x00


	//----- nvinfo : EIATTR_KPARAM_INFO
	.align		4
.L_87:
        /*0038*/ 	.byte	0x04, 0x17
        /*003a*/ 	.short	(.L_89 - .L_88)
.L_88:
        /*003c*/ 	.word	0x00000000
        /*0040*/ 	.short	0x0006
        /*0042*/ 	.short	0x0028
        /*0044*/ 	.byte	0x00, 0xf0, 0x11, 0x00


	//----- nvinfo : EIATTR_KPARAM_INFO
	.align		4
.L_89:
        /*0048*/ 	.byte	0x04, 0x17
        /*004a*/ 	.short	(.L_91 - .L_90)
.L_90:
        /*004c*/ 	.word	0x00000000
        /*0050*/ 	.short	0x0005
        /*0052*/ 	.short	0x0024
        /*0054*/ 	.byte	0x00, 0xf0, 0x11, 0x00


	//----- nvinfo : EIATTR_KPARAM_INFO
	.align		4
.L_91:
        /*0058*/ 	.byte	0x04, 0x17
        /*005a*/ 	.short	(.L_93 - .L_92)
.L_92:
        /*005c*/ 	.word	0x00000000
        /*0060*/ 	.short	0x0004
        /*0062*/ 	.short	0x0020
        /*0064*/ 	.byte	0x00, 0xf0, 0x11, 0x00


	//----- nvinfo : EIATTR_KPARAM_INFO
	.align		4
.L_93:
        /*0068*/ 	.byte	0x04, 0x17
        /*006a*/ 	.short	(.L_95 - .L_94)
.L_94:
        /*006c*/ 	.word	0x00000000
        /*0070*/ 	.short	0x0003
        /*0072*/ 	.short	0x0018
        /*0074*/ 	.byte	0x00, 0xf5, 0x21, 0x00


	//----- nvinfo : EIATTR_KPARAM_INFO
	.align		4
.L_95:
        /*0078*/ 	.byte	0x04, 0x17
        /*007a*/ 	.short	(.L_97 - .L_96)
.L_96:
        /*007c*/ 	.word	0x00000000
        /*0080*/ 	.short	0x0002
        /*0082*/ 	.short	0x0010
        /*0084*/ 	.byte	0x00, 0xf5, 0x21, 0x00


	//----- nvinfo : EIATTR_KPARAM_INFO
	.align		4
.L_97:
        /*0088*/ 	.byte	0x04, 0x17
        /*008a*/ 	.short	(.L_99 - .L_98)
.L_98:
        /*008c*/ 	.word	0x00000000
        /*0090*/ 	.short	0x0001
        /*0092*/ 	.short	0x0008
        /*0094*/ 	.byte	0x00, 0xf5, 0x21, 0x00


	//----- nvinfo : EIATTR_KPARAM_INFO
	.align		4
.L_99:
        /*0098*/ 	.byte	0x04, 0x17
        /*009a*/ 	.short	(.L_101 - .L_100)
.L_100:
        /*009c*/ 	.word	0x00000000
        /*00a0*/ 	.short	0x0000
        /*00a2*/ 	.short	0x0000
        /*00a4*/ 	.byte	0x00, 0xf5, 0x21, 0x00


	//----- nvinfo : EIATTR_SPARSE_MMA_MASK
	.align		4
.L_101:
        /*00a8*/ 	.byte	0x03, 0x50
        /*00aa*/ 	.short	0x0000


	//----- nvinfo : EIATTR_MAXREG_COUNT
	.align		4
        /*00ac*/ 	.byte	0x03, 0x1b
        /*00ae*/ 	.short	0x00ff


	//----- nvinfo : EIATTR_MERCURY_ISA_VERSION
	.align		4
        /*00b0*/ 	.byte	0x03, 0x5f
        /*00b2*/ 	.short	0x0101


	//----- nvinfo : EIATTR_VRC_CTA_INIT_COUNT
	.align		4
        /*00b4*/ 	.byte	0x02, 0x4a
	.zero		1
	.zero		1


	//----- nvinfo : EIATTR_EXIT_INSTR_OFFSETS
	.align		4
        /*00b8*/ 	.byte	0x04, 0x1c
        /*00ba*/ 	.short	(.L_103 - .L_102)


	//   ....[0]....
.L_102:
        /*00bc*/ 	.word	0x00000070


	//   ....[1]....
        /*00c0*/ 	.word	0x000010e0


	//----- nvinfo : EIATTR_CRS_STACK_SIZE
	.align		4
.L_103:
        /*00c4*/ 	.byte	0x04, 0x1e
        /*00c6*/ 	.short	(.L_105 - .L_104)
.L_104:
        /*00c8*/ 	.word	0x00000000


	//----- nvinfo : EIATTR_CBANK_PARAM_SIZE
	.align		4
.L_105:
        /*00cc*/ 	.byte	0x03, 0x19
        /*00ce*/ 	.short	0x0038


	//----- nvinfo : EIATTR_PARAM_CBANK
	.align		4
        /*00d0*/ 	.byte	0x04, 0x0a
        /*00d2*/ 	.short	(.L_107 - .L_106)
	.align		4
.L_106:
        /*00d4*/ 	.word	index@(.nv.constant0._Z11adam_updatePfS_S_S_ffffii)
        /*00d8*/ 	.short	0x0380
        /*00da*/ 	.short	0x0038


	//----- nvinfo : EIATTR_SW_WAR
	.align		4
.L_107:
        /*00dc*/ 	.byte	0x04, 0x36
        /*00de*/ 	.short	(.L_109 - .L_108)
.L_108:
        /*00e0*/ 	.word	0x00000008
.L_109:


//--------------------- .nv.info._Z13bias_backwardPfS_ii --------------------------
	.section	.nv.info._Z13bias_backwardPfS_ii,"",@"SHT_CUDA_INFO"
	.sectionflags	@""
	.align	4


	//----- nvinfo : EIATTR_CUDA_API_VERSION
	.align		4
        /*0000*/ 	.byte	0x04, 0x37
        /*0002*/ 	.short	(.L_111 - .L_110)
.L_110:
        /*0004*/ 	.word	0x00000082


	//----- nvinfo : EIATTR_KPARAM_INFO
	.align		4
.L_111:
        /*0008*/ 	.byte	0x04, 0x17
        /*000a*/ 	.short	(.L_113 - .L_112)
.L_112:
        /*000c*/ 	.word	0x00000000
        /*0010*/ 	.short	0x0003
        /*0012*/ 	.short	0x0014
        /*0014*/ 	.byte	0x00, 0xf0, 0x11, 0x00


	//----- nvinfo : EIATTR_KPARAM_INFO
	.align		4
.L_113:
        /*0018*/ 	.byte	0x04, 0x17
        /*001a*/ 	.short	(.L_115 - .L_114)
.L_114:
        /*001c*/ 	.word	0x00000000
        /*0020*/ 	.short	0x0002
        /*0022*/ 	.short	0x0010
        /*0024*/ 	.byte	0x00, 0xf0, 0x11, 0x00


	//----- nvinfo : EIATTR_KPARAM_INFO
	.align		4
.L_115:
        /*0028*/ 	.byte	0x04, 0x17
        /*002a*/ 	.short	(.L_117 - .L_116)
.L_116:
        /*002c*/ 	.word	0x00000000
        /*0030*/ 	.short	0x0001
        /*0032*/ 	.short	0x0008
        /*0034*/ 	.byte	0x00, 0xf5, 0x21, 0x00


	//----- nvinfo : EIATTR_KPARAM_INFO
	.align		4
.L_117:
        /*0038*/ 	.byte	0x04, 0x17
        /*003a*/ 	.short	(.L_119 - .L_118)
.L_118:
        /*003c*/ 	.word	0x00000000
        /*0040*/ 	.short	0x0000
        /*0042*/ 	.short	0x0000
        /*0044*/ 	.byte	0x00, 0xf5, 0x21, 0x00


	//----- nvinfo : EIATTR_SPARSE_MMA_MASK
	.align		4
.L_119:
        /*0048*/ 	.byte	0x03, 0x50
        /*004a*/ 	.short	0x0000


	//----- nvinfo : EIATTR_MAXREG_COUNT
	.align		4
        /*004c*/ 	.byte	0x03, 0x1b
        /*004e*/ 	.short	0x00ff


	//----- nvinfo : EIATTR_MERCURY_ISA_VERSION
	.align		4
        /*0050*/ 	.byte	0x03, 0x5f
        /*0052*/ 	.short	0x0101


	//----- nvinfo : EIATTR_VRC_CTA_INIT_COUNT
	.align		4
        /*0054*/ 	.byte	0x02, 0x4a
	.zero		1
	.zero		1


	//----- nvinfo : EIATTR_EXIT_INSTR_OFFSETS
	.align		4
        /*0058*/ 	.byte	0x04, 0x1c
        /*005a*/ 	.short	(.L_121 - .L_120)


	//   ....[0]....
.L_120:
        /*005c*/ 	.word	0x00000080


	//   ....[1]....
        /*0060*/ 	.word	0x000005a0


	//   ....[2]....
        /*0064*/ 	.word	0x00000820


	//   ....[3]....
        /*0068*/ 	.word	0x000009a0


	//   ....[4]....
        /*006c*/ 	.word	0x00000a60


	//----- nvinfo : EIATTR_CBANK_PARAM_SIZE
	.align		4
.L_121:
        /*0070*/ 	.byte	0x03, 0x19
        /*0072*/ 	.short	0x0018


	//----- nvinfo : EIATTR_PARAM_CBANK
	.align		4
        /*0074*/ 	.byte	0x04, 0x0a
        /*0076*/ 	.short	(.L_123 - .L_122)
	.align		4
.L_122:
        /*0078*/ 	.word	index@(.nv.constant0._Z13bias_backwardPfS_ii)
        /*007c*/ 	.short	0x0380
        /*007e*/ 	.short	0x0018


	//----- nvinfo : EIATTR_SW_WAR
	.align		4
.L_123:
        /*0080*/ 	.byte	0x04, 0x36
        /*0082*/ 	.short	(.L_125 - .L_124)
.L_124:
        /*0084*/ 	.word	0x00000008
.L_125:


//--------------------- .nv.info._Z30softmax_cross_entropy_backwardPfS_Piii --------------------------
	.section	.nv.info._Z30softmax_cross_entropy_backwardPfS_Piii,"",@"SHT_CUDA_INFO"
	.sectionflags	@""
	.align	4


	//----- nvinfo : EIATTR_CUDA_API_VERSION
	.align		4
        /*0000*/ 	.byte	0x04, 0x37
        /*0002*/ 	.short	(.L_127 - .L_126)
.L_126:
        /*0004*/ 	.word	0x00000082


	//----- nvinfo : EIATTR_KPARAM_INFO
	.align		4
.L_127:
        /*0008*/ 	.byte	0x04, 0x17
        /*000a*/ 	.short	(.L_129 - .L_128)
.L_128:
        /*000c*/ 	.word	0x00000000
        /*0010*/ 	.short	0x0004
        /*0012*/ 	.short	0x001c
        /*0014*/ 	.byte	0x00, 0xf0, 0x11, 0x00


	//----- nvinfo : EIATTR_KPARAM_INFO
	.align		4
.L_129:
        /*0018*/ 	.byte	0x04, 0x17
        /*001a*/ 	.short	(.L_131 - .L_130)
.L_130:
        /*001c*/ 	.word	0x00000000
        /*0020*/ 	.short	0x0003
        /*0022*/ 	.short	0x0018
        /*0024*/ 	.byte	0x00, 0xf0, 0x11, 0x00


	//----- nvinfo : EIATTR_KPARAM_INFO
	.align		4
.L_131:
        /*0028*/ 	.byte	0x04, 0x17
        /*002a*/ 	.short	(.L_133 - .L_132)
.L_132:
        /*002c*/ 	.word	0x00000000
        /*0030*/ 	.short	0x0002
        /*0032*/ 	.short	0x0010
        /*0034*/ 	.byte	0x00, 0xf5, 0x21, 0x00


	//----- nvinfo : EIATTR_KPARAM_INFO
	.align		4
.L_133:
        /*0038*/ 	.byte	0x04, 0x17
        /*003a*/ 	.short	(.L_135 - .L_134)
.L_134:
        /*003c*/ 	.word	0x00000000
        /*0040*/ 	.short	0x0001
        /*0042*/ 	.short	0x0008
        /*0044*/ 	.byte	0x00, 0xf5, 0x21, 0x00


	//----- nvinfo : EIATTR_KPARAM_INFO
	.align		4
.L_135:
        /*0048*/ 	.byte	0x04, 0x17
        /*004a*/ 	.short	(.L_137 - .L_136)
.L_136:
        /*004c*/ 	.word	0x00000000
        /*0050*/ 	.short	0x0000
        /*0052*/ 	.short	0x0000
        /*0054*/ 	.byte	0x00, 0xf5, 0x21, 0x00


	//----- nvinfo : EIATTR_SPARSE_MMA_MASK
	.align		4
.L_137:
        /*0058*/ 	.byte	0x03, 0x50
        /*005a*/ 	.short	0x0000


	//----- nvinfo : EIATTR_MAXREG_COUNT
	.align		4
        /*005c*/ 	.byte	0x03, 0x1b
        /*005e*/ 	.short	0x00ff


	//----- nvinfo : EIATTR_MERCURY_ISA_VERSION
	.align		4
        /*0060*/ 	.byte	0x03, 0x5f
        /*0062*/ 	.short	0x0101


	//----- nvinfo : EIATTR_VRC_CTA_INIT_COUNT
	.align		4
        /*0064*/ 	.byte	0x02, 0x4a
	.zero		1
	.zero		1


	//----- nvinfo : EIATTR_EXIT_INSTR_OFFSETS
	.align		4
        /*0068*/ 	.byte	0x04, 0x1c
        /*006a*/ 	.short	(.L_139 - .L_138)


	//   ....[0]....
.L_138:
        /*006c*/ 	.word	0x00000080


	//   ....[1]....
        /*0070*/ 	.word	0x000003d0


	//----- nvinfo : EIATTR_CRS_STACK_SIZE
	.align		4
.L_139:
        /*0074*/ 	.byte	0x04, 0x1e
        /*0076*/ 	.short	(.L_141 - .L_140)
.L_140:
        /*0078*/ 	.word	0x00000000


	//----- nvinfo : EIATTR_CBANK_PARAM_SIZE
	.align		4
.L_141:
        /*007c*/ 	.byte	0x03, 0x19
        /*007e*/ 	.short	0x0020


	//----- nvinfo : EIATTR_PARAM_CBANK
	.align		4
        /*0080*/ 	.byte	0x04, 0x0a
        /*0082*/ 	.short	(.L_143 - .L_142)
	.align		4
.L_142:
        /*0084*/ 	.word	index@(.nv.constant0._Z30softmax_cross_entropy_backwardPfS_Piii)
        /*0088*/ 	.short	0x0380
        /*008a*/ 	.short	0x0020


	//----- nvinfo : EIATTR_SW_WAR
	.align		4
.L_143:
        /*008c*/ 	.byte	0x04, 0x36
        /*008e*/ 	.short	(.L_145 - .L_144)
.L_144:
        /*0090*/ 	.word	0x00000008
.L_145:


//--------------------- .nv.info._Z13ReLU_backwardPfS_i --------------------------
	.section	.nv.info._Z13ReLU_backwardPfS_i,"",@"SHT_CUDA_INFO"
	.sectionflags	@""
	.align	4


	//----- nvinfo : EIATTR_CUDA_API_VERSION
	.align		4
        /*0000*/ 	.byte	0x04, 0x37
        /*0002*/ 	.short	(.L_147 - .L_146)
.L_146:
        /*0004*/ 	.word	0x00000082


	//----- nvinfo : EIATTR_KPARAM_INFO
	.align		4
.L_147:
        /*0008*/ 	.byte	0x04, 0x17
        /*000a*/ 	.short	(.L_149 - .L_148)
.L_148:
        /*000c*/ 	.word	0x00000000
        /*0010*/ 	.short	0x0002
        /*0012*/ 	.short	0x0010
        /*0014*/ 	.byte	0x00, 0xf0, 0x11, 0x00


	//----- nvinfo : EIATTR_KPARAM_INFO
	.align		4
.L_149:
        /*0018*/ 	.byte	0x04, 0x17
        /*001a*/ 	.short	(.L_151 - .L_150)
.L_150:
        /*001c*/ 	.word	0x00000000
        /*0020*/ 	.short	0x0001
        /*0022*/ 	.short	0x0008
        /*0024*/ 	.byte	0x00, 0xf5, 0x21, 0x00


	//----- nvinfo : EIATTR_KPARAM_INFO
	.align		4
.L_151:
        /*0028*/ 	.byte	0x04, 0x17
        /*002a*/ 	.short	(.L_153 - .L_152)
.L_152:
        /*002c*/ 	.word	0x00000000
        /*0030*/ 	.short	0x0000
        /*0032*/ 	.short	0x0000
        /*0034*/ 	.byte	0x00, 0xf5, 0x21, 0x00


	//----- nvinfo : EIATTR_SPARSE_MMA_MASK
	.align		4
.L_153:
        /*0038*/ 	.byte	0x03, 0x50
        /*003a*/ 	.short	0x0000


	//----- nvinfo : EIATTR_MAXREG_COUNT
	.align		4
        /*003c*/ 	.byte	0x03, 0x1b
        /*003e*/ 	.short	0x00ff


	//----- nvinfo : EIATTR_MERCURY_ISA_VERSION
	.align		4
        /*0040*/ 	.byte	0x03, 0x5f
        /*0042*/ 	.short	0x0101


	//----- nvinfo : EIATTR_VRC_CTA_INIT_COUNT
	.align		4
        /*0044*/ 	.byte	0x02, 0x4a
	.zero		1
	.zero		1


	//----- nvinfo : EIATTR_EXIT_INSTR_OFFSETS
	.align		4
        /*0048*/ 	.byte	0x04, 0x1c
        /*004a*/ 	.short	(.L_155 - .L_154)


	//   ....[0]....
.L_154:
        /*004c*/ 	.word	0x00000070


	//   ....[1]....
        /*0050*/ 	.word	0x00000150


	//----- nvinfo : EIATTR_CRS_STACK_SIZE
	.align		4
.L_155:
        /*0054*/ 	.byte	0x04, 0x1e
        /*0056*/ 	.short	(.L_157 - .L_156)
.L_156:
        /*0058*/ 	.word	0x00000000


	//----- nvinfo : EIATTR_CBANK_PARAM_SIZE
	.align		4
.L_157:
        /*005c*/ 	.byte	0x03, 0x19
        /*005e*/ 	.short	0x0014


	//----- nvinfo : EIATTR_PARAM_CBANK
	.align		4
        /*0060*/ 	.byte	0x04, 0x0a
        /*0062*/ 	.short	(.L_159 - .L_158)
	.align		4
.L_158:
        /*0064*/ 	.word	index@(.nv.constant0._Z13ReLU_backwardPfS_i)
        /*0068*/ 	.short	0x0380
        /*006a*/ 	.short	0x0014


	//----- nvinfo : EIATTR_SW_WAR
	.align		4
.L_159:
        /*006c*/ 	.byte	0x04, 0x36
        /*006e*/ 	.short	(.L_161 - .L_160)
.L_160:
        /*0070*/ 	.word	0x00000008
.L_161:


//--------------------- .nv.info._Z9zero_gradPfi  --------------------------
	.section	.nv.info._Z9zero_gradPfi,"",@"SHT_CUDA_INFO"
	.sectionflags	@""
	.align	4


	//----- nvinfo : EIATTR_CUDA_API_VERSION
	.align		4
        /*0000*/ 	.byte	0x04, 0x37
        /*0002*/ 	.short	(.L_163 - .L_162)
.L_162:
        /*0004*/ 	.word	0x00000082


	//----- nvinfo : EIATTR_KPARAM_INFO
	.align		4
.L_163:
        /*0008*/ 	.byte	0x04, 0x17
        /*000a*/ 	.short	(.L_165 - .L_164)
.L_164:
        /*000c*/ 	.word	0x00000000
        /*0010*/ 	.short	0x0001
        /*0012*/ 	.short	0x0008
        /*0014*/ 	.byte	0x00, 0xf0, 0x11, 0x00


	//----- nvinfo : EIATTR_KPARAM_INFO
	.align		4
.L_165:
        /*0018*/ 	.byte	0x04, 0x17
        /*001a*/ 	.short	(.L_167 - .L_166)
.L_166:
        /*001c*/ 	.word	0x00000000
        /*0020*/ 	.short	0x0000
        /*0022*/ 	.short	0x0000
        /*0024*/ 	.byte	0x00, 0xf5, 0x21, 0x00


	//----- nvinfo : EIATTR_SPARSE_MMA_MASK
	.align		4
.L_167:
        /*0028*/ 	.byte	0x03, 0x50
        /*002a*/ 	.short	0x0000


	//----- nvinfo : EIATTR_MAXREG_COUNT
	.align		4
        /*002c*/ 	.byte	0x03, 0x1b
        /*002e*/ 	.short	0x00ff


	//----- nvinfo : EIATTR_MERCURY_ISA_VERSION
	.align		4
        /*0030*/ 	.byte	0x03, 0x5f
        /*0032*/ 	.short	0x0101


	//----- nvinfo : EIATTR_VRC_CTA_INIT_COUNT
	.align		4
        /*0034*/ 	.byte	0x02, 0x4a
	.zero		1
	.zero		1


	//----- nvinfo : EIATTR_EXIT_INSTR_OFFSETS
	.align		4
        /*0038*/ 	.byte	0x04, 0x1c
        /*003a*/ 	.short	(.L_169 - .L_168)


	//   ....[0]....
.L_168:
        /*003c*/ 	.word	0x00000070


	//   ....[1]....
        /*0040*/ 	.word	0x000000c0


	//----- nvinfo : EIATTR_CBANK_PARAM_SIZE
	.align		4
.L_169:
        /*0044*/ 	.byte	0x03, 0x19
        /*0046*/ 	.short	0x000c


	//----- nvinfo : EIATTR_PARAM_CBANK
	.align		4
        /*0048*/ 	.byte	0x04, 0x0a
        /*004a*/ 	.short	(.L_171 - .L_170)
	.align		4
.L_170:
        /*004c*/ 	.word	index@(.nv.constant0._Z9zero_gradPfi)
        /*0050*/ 	.short	0x0380
        /*0052*/ 	.short	0x000c


	//----- nvinfo : EIATTR_SW_WAR
	.align		4
.L_171:
        /*0054*/ 	.byte	0x04, 0x36
        /*0056*/ 	.short	(.L_173 - .L_172)
.L_172:
        /*0058*/ 	.word	0x00000008
.L_173:


//--------------------- .nv.info._Z7softmaxPfii   --------------------------
	.section	.nv.info._Z7softmaxPfii,"",@"SHT_CUDA_INFO"
	.sectionflags	@""
	.align	4


	//----- nvinfo : EIATTR_CUDA_API_VERSION
	.align		4
        /*0000*/ 	.byte	0x04, 0x37
        /*0002*/ 	.short	(.L_175 - .L_174)
.L_174:
        /*0004*/ 	.word	0x00000082


	//----- nvinfo : EIATTR_KPARAM_INFO
	.align		4
.L_175:
        /*0008*/ 	.byte	0x04, 0x17
        /*000a*/ 	.short	(.L_177 - .L_176)
.L_176:
        /*000c*/ 	.word	0x00000000
        /*0010*/ 	.short	0x0002
        /*0012*/ 	.short	0x000c
        /*0014*/ 	.byte	0x00, 0xf0, 0x11, 0x00


	//----- nvinfo : EIATTR_KPARAM_INFO
	.align		4
.L_177:
        /*0018*/ 	.byte	0x04, 0x17
        /*001a*/ 	.short	(.L_179 - .L_178)
.L_178:
        /*001c*/ 	.word	0x00000000
        /*0020*/ 	.short	0x0001
        /*0022*/ 	.short	0x0008
        /*0024*/ 	.byte	0x00, 0xf0, 0x11, 0x00


	//----- nvinfo : EIATTR_KPARAM_INFO
	.align		4
.L_179:
        /*0028*/ 	.byte	0x04, 0x17
        /*002a*/ 	.short	(.L_181 - .L_180)
.L_180:
        /*002c*/ 	.word	0x00000000
        /*0030*/ 	.short	0x0000
        /*0032*/ 	.short	0x0000
        /*0034*/ 	.byte	0x00, 0xf5, 0x21, 0x00


	//----- nvinfo : EIATTR_SPARSE_MMA_MASK
	.align		4
.L_181:
        /*0038*/ 	.byte	0x03, 0x50
        /*003a*/ 	.short	0x0000


	//----- nvinfo : EIATTR_MAXREG_COUNT
	.align		4
        /*003c*/ 	.byte	0x03, 0x1b
        /*003e*/ 	.short	0x00ff


	//----- nvinfo : EIATTR_MERCURY_ISA_VERSION
	.align		4
        /*0040*/ 	.byte	0x03, 0x5f
        /*0042*/ 	.short	0x0101


	//----- nvinfo : EIATTR_VRC_CTA_INIT_COUNT
	.align		4
        /*0044*/ 	.byte	0x02, 0x4a
	.zero		1
	.zero		1


	//----- nvinfo : EIATTR_EXIT_INSTR_OFFSETS
	.align		4
        /*0048*/ 	.byte	0x04, 0x1c
        /*004a*/ 	.short	(.L_183 - .L_182)


	//   ....[0]....
.L_182:
        /*004c*/ 	.word	0x00000070


	//   ....[1]....
        /*0050*/ 	.word	0x000014d0


	//   ....[2]....
        /*0054*/ 	.word	0x00002550


	//   ....[3]....
        /*0058*/ 	.word	0x00002d90


	//   ....[4]....
        /*005c*/ 	.word	0x00003210


	//   ....[5]....
        /*0060*/ 	.word	0x000033e0


	//----- nvinfo : EIATTR_CRS_STACK_SIZE
	.align		4
.L_183:
        /*0064*/ 	.byte	0x04, 0x1e
        /*0066*/ 	.short	(.L_185 - .L_184)
.L_184:
        /*0068*/ 	.word	0x00000000


	//----- nvinfo : EIATTR_CBANK_PARAM_SIZE
	.align		4
.L_185:
        /*006c*/ 	.byte	0x03, 0x19
        /*006e*/ 	.short	0x0010


	//----- nvinfo : EIATTR_PARAM_CBANK
	.align		4
        /*0070*/ 	.byte	0x04, 0x0a
        /*0072*/ 	.short	(.L_187 - .L_186)
	.align		4
.L_186:
        /*0074*/ 	.word	index@(.nv.constant0._Z7softmaxPfii)
        /*0078*/ 	.short	0x0380
        /*007a*/ 	.short	0x0010


	//----- nvinfo : EIATTR_SW_WAR
	.align		4
.L_187:
        /*007c*/ 	.byte	0x04, 0x36
        /*007e*/ 	.short	(.L_189 - .L_188)
.L_188:
        /*0080*/ 	.word	0x00000008
.L_189:


//--------------------- .nv.info._Z4ReLUPfi       --------------------------
	.section	.nv.info._Z4ReLUPfi,"",@"SHT_CUDA_INFO"
	.sectionflags	@""
	.align	4


	//----- nvinfo : EIATTR_CUDA_API_VERSION
	.align		4
        /*0000*/ 	.byte	0x04, 0x37
        /*0002*/ 	.short	(.L_191 - .L_190)
.L_190:
        /*0004*/ 	.word	0x00000082


	//----- nvinfo : EIATTR_KPARAM_INFO
	.align		4
.L_191:
        /*0008*/ 	.byte	0x04, 0x17
        /*000a*/ 	.short	(.L_193 - .L_192)
.L_192:
        /*000c*/ 	.word	0x00000000
        /*0010*/ 	.short	0x0001
        /*0012*/ 	.short	0x0008
        /*0014*/ 	.byte	0x00, 0xf0, 0x11, 0x00


	//----- nvinfo : EIATTR_KPARAM_INFO
	.align		4
.L_193:
        /*0018*/ 	.byte	0x04, 0x17
        /*001a*/ 	.short	(.L_195 - .L_194)
.L_194:
        /*001c*/ 	.word	0x00000000
        /*0020*/ 	.short	0x0000
        /*0022*/ 	.short	0x0000
        /*0024*/ 	.byte	0x00, 0xf5, 0x21, 0x00


	//----- nvinfo : EIATTR_SPARSE_MMA_MASK
	.align		4
.L_195:
        /*0028*/ 	.byte	0x03, 0x50
        /*002a*/ 	.short	0x0000


	//----- nvinfo : EIATTR_MAXREG_COUNT
	.align		4
        /*002c*/ 	.byte	0x03, 0x1b
        /*002e*/ 	.short	0x00ff


	//----- nvinfo : EIATTR_MERCURY_ISA_VERSION
	.align		4
        /*0030*/ 	.byte	0x03, 0x5f
        /*0032*/ 	.short	0x0101


	//----- nvinfo : EIATTR_VRC_CTA_INIT_COUNT
	.align		4
        /*0034*/ 	.byte	0x02, 0x4a
	.zero		1
	.zero		1


	//----- nvinfo : EIATTR_EXIT_INSTR_OFFSETS
	.align		4
        /*0038*/ 	.byte	0x04, 0x1c
        /*003a*/ 	.short	(.L_197 - .L_196)


	//   ....[0]....
.L_196:
        /*003c*/ 	.word	0x00000070


	//   ....[1]....
        /*0040*/ 	.word	0x000000e0


	//----- nvinfo : EIATTR_CBANK_PARAM_SIZE
	.align		4
.L_197:
        /*0044*/ 	.byte	0x03, 0x19
        /*0046*/ 	.short	0x000c


	//----- nvinfo : EIATTR_PARAM_CBANK
	.align		4
        /*0048*/ 	.byte	0x04, 0x0a
        /*004a*/ 	.short	(.L_199 - .L_198)
	.align		4
.L_198:
        /*004c*/ 	.word	index@(.nv.constant0._Z4ReLUPfi)
        /*0050*/ 	.short	0x0380
        /*0052*/ 	.short	0x000c


	//----- nvinfo : EIATTR_SW_WAR
	.align		4
.L_199:
        /*0054*/ 	.byte	0x04, 0x36
        /*0056*/ 	.short	(.L_201 - .L_200)
.L_200:
        /*0058*/ 	.word	0x00000008
.L_201:


//--------------------- .nv.info._Z13bias_additionPfS_ii --------------------------
	.section	.nv.info._Z13bias_additionPfS_ii,"",@"SHT_CUDA_INFO"
	.sectionflags	@""
	.align	4


	//----- nvinfo : EIATTR_CUDA_API_VERSION
	.align		4
        /*0000*/ 	.byte	0x04, 0x37
        /*0002*/ 	.short	(.L_203 - .L_202)
.L_202:
        /*0004*/ 	.word	0x00000082


	//----- nvinfo : EIATTR_KPARAM_INFO
	.align		4
.L_203:
        /*0008*/ 	.byte	0x04, 0x17
        /*000a*/ 	.short	(.L_205 - .L_204)
.L_204:
        /*000c*/ 	.word	0x00000000
        /*0010*/ 	.short	0x0003
        /*0012*/ 	.short	0x0014
        /*0014*/ 	.byte	0x00, 0xf0, 0x11, 0x00


	//----- nvinfo : EIATTR_KPARAM_INFO
	.align		4
.L_205:
        /*0018*/ 	.byte	0x04, 0x17
        /*001a*/ 	.short	(.L_207 - .L_206)
.L_206:
        /*001c*/ 	.word	0x00000000
        /*0020*/ 	.short	0x0002
        /*0022*/ 	.short	0x0010
        /*0024*/ 	.byte	0x00, 0xf0, 0x11, 0x00


	//----- nvinfo : EIATTR_KPARAM_INFO
	.align		4
.L_207:
        /*0028*/ 	.byte	0x04, 0x17
        /*002a*/ 	.short	(.L_209 - .L_208)
.L_208:
        /*002c*/ 	.word	0x00000000
        /*0030*/ 	.short	0x0001
        /*0032*/ 	.short	0x0008
        /*0034*/ 	.byte	0x00, 0xf5, 0x21, 0x00


	//----- nvinfo : EIATTR_KPARAM_INFO
	.align		4
.L_209:
        /*0038*/ 	.byte	0x04, 0x17
        /*003a*/ 	.short	(.L_211 - .L_210)
.L_210:
        /*003c*/ 	.word	0x00000000
        /*0040*/ 	.short	0x0000
        /*0042*/ 	.short	0x0000
        /*0044*/ 	.byte	0x00, 0xf5, 0x21, 0x00


	//----- nvinfo : EIATTR_SPARSE_MMA_MASK
	.align		4
.L_211:
        /*0048*/ 	.byte	0x03, 0x50
        /*004a*/ 	.short	0x0000


	//----- nvinfo : EIATTR_MAXREG_COUNT
	.align		4
        /*004c*/ 	.byte	0x03, 0x1b
        /*004e*/ 	.short	0x00ff


	//----- nvinfo : EIATTR_MERCURY_ISA_VERSION
	.align		4
        /*0050*/ 	.byte	0x03, 0x5f
        /*0052*/ 	.short	0x0101


	//----- nvinfo : EIATTR_VRC_CTA_INIT_COUNT
	.align		4
        /*0054*/ 	.byte	0x02, 0x4a
	.zero		1
	.zero		1


	//----- nvinfo : EIATTR_EXIT_INSTR_OFFSETS
	.align		4
        /*0058*/ 	.byte	0x04, 0x1c
        /*005a*/ 	.short	(.L_213 - .L_212)


	//   ....[0]....
.L_212:
        /*005c*/ 	.word	0x00000070


	//   ....[1]....
        /*0060*/ 	.word	0x00000270


	//----- nvinfo : EIATTR_CBANK_PARAM_SIZE
	.align		4
.L_213:
        /*0064*/ 	.byte	0x03, 0x19
        /*0066*/ 	.short	0x0018


	//----- nvinfo : EIATTR_PARAM_CBANK
	.align		4
        /*0068*/ 	.byte	0x04, 0x0a
        /*006a*/ 	.short	(.L_215 - .L_214)
	.align		4
.L_214:
        /*006c*/ 	.word	index@(.nv.constant0._Z13bias_additionPfS_ii)
        /*0070*/ 	.short	0x0380
        /*0072*/ 	.short	0x0018


	//----- nvinfo : EIATTR_SW_WAR
	.align		4
.L_215:
        /*0074*/ 	.byte	0x04, 0x36
        /*0076*/ 	.short	(.L_217 - .L_216)
.L_216:
        /*0078*/ 	.word	0x00000008
.L_217:


//--------------------- .nv.info._Z17matrix_mul_transAPfS_S_iii --------------------------
	.section	.nv.info._Z17matrix_mul_transAPfS_S_iii,"",@"SHT_CUDA_INFO"
	.sectionflags	@""
	.align	4


	//----- nvinfo : EIATTR_CUDA_API_VERSION
	.align		4
        /*0000*/ 	.byte	0x04, 0x37
        /*0002*/ 	.short	(.L_219 - .L_218)
.L_218:
        /*0004*/ 	.word	0x00000082


	//----- nvinfo : EIATTR_KPARAM_INFO
	.align		4
.L_219:
        /*0008*/ 	.byte	0x04, 0x17
        /*000a*/ 	.short	(.L_221 - .L_220)
.L_220:
        /*000c*/ 	.word	0x00000000
        /*0010*/ 	.short	0x0005
        /*0012*/ 	.short	0x0020
        /*0014*/ 	.byte	0x00, 0xf0, 0x11, 0x00


	//----- nvinfo : EIATTR_KPARAM_INFO
	.align		4
.L_221:
        /*0018*/ 	.byte	0x04, 0x17
        /*001a*/ 	.short	(.L_223 - .L_222)
.L_222:
        /*001c*/ 	.word	0x00000000
        /*0020*/ 	.short	0x0004
        /*0022*/ 	.short	0x001c
        /*0024*/ 	.byte	0x00, 0xf0, 0x11, 0x00


	//----- nvinfo : EIATTR_KPARAM_INFO
	.align		4
.L_223:
        /*0028*/ 	.byte	0x04, 0x17
        /*002a*/ 	.short	(.L_225 - .L_224)
.L_224:
        /*002c*/ 	.word	0x00000000
        /*0030*/ 	.short	0x0003
        /*0032*/ 	.short	0x0018
        /*0034*/ 	.byte	0x00, 0xf0, 0x11, 0x00


	//----- nvinfo : EIATTR_KPARAM_INFO
	.align		4
.L_225:
        /*0038*/ 	.byte	0x04, 0x17
        /*003a*/ 	.short	(.L_227 - .L_226)
.L_226:
        /*003c*/ 	.word	0x00000000
        /*0040*/ 	.short	0x0002
        /*0042*/ 	.short	0x0010
        /*0044*/ 	.byte	0x00, 0xf5, 0x21, 0x00


	//----- nvinfo : EIATTR_KPARAM_INFO
	.align		4
.L_227:
        /*0048*/ 	.byte	0x04, 0x17
        /*004a*/ 	.short	(.L_229 - .L_228)
.L_228:
        /*004c*/ 	.word	0x00000000
        /*0050*/ 	.short	0x0001
        /*0052*/ 	.short	0x0008
        /*0054*/ 	.byte	0x00, 0xf5, 0x21, 0x00


	//----- nvinfo : EIATTR_KPARAM_INFO
	.align		4
.L_229:
        /*0058*/ 	.byte	0x04, 0x17
        /*005a*/ 	.short	(.L_231 - .L_230)
.L_230:
        /*005c*/ 	.word	0x00000000
        /*0060*/ 	.short	0x0000
        /*0062*/ 	.short	0x0000
        /*0064*/ 	.byte	0x00, 0xf5, 0x21, 0x00


	//----- nvinfo : EIATTR_SPARSE_MMA_MASK
	.align		4
.L_231:
        /*0068*/ 	.byte	0x03, 0x50
        /*006a*/ 	.short	0x0000


	//----- nvinfo : EIATTR_MAXREG_COUNT
	.align		4
        /*006c*/ 	.byte	0x03, 0x1b
        /*006e*/ 	.short	0x00ff


	//----- nvinfo : EIATTR_NUM_BARRIERS
	.align		4
        /*0070*/ 	.byte	0x02, 0x4c
        /*0072*/ 	.byte	0x01
	.zero		1


	//----- nvinfo : EIATTR_MERCURY_ISA_VERSION
	.align		4
        /*0074*/ 	.byte	0x03, 0x5f
        /*0076*/ 	.short	0x0101


	//----- nvinfo : EIATTR_VRC_CTA_INIT_COUNT
	.align		4
        /*0078*/ 	.byte	0x02, 0x4a
	.zero		1
	.zero		1


	//----- nvinfo : EIATTR_EXIT_INSTR_OFFSETS
	.align		4
        /*007c*/ 	.byte	0x04, 0x1c
        /*007e*/ 	.short	(.L_233 - .L_232)


	//   ....[0]....
.L_232:
        /*0080*/ 	.word	0x00000610


	//   ....[1]....
        /*0084*/ 	.word	0x00000660


	//----- nvinfo : EIATTR_CBANK_PARAM_SIZE
	.align		4
.L_233:
        /*0088*/ 	.byte	0x03, 0x19
        /*008a*/ 	.short	0x0024


	//----- nvinfo : EIATTR_PARAM_CBANK
	.align		4
        /*008c*/ 	.byte	0x04, 0x0a
        /*008e*/ 	.short	(.L_235 - .L_234)
	.align		4
.L_234:
        /*0090*/ 	.word	index@(.nv.constant0._Z17matrix_mul_transAPfS_S_iii)
        /*0094*/ 	.short	0x0380
        /*0096*/ 	.short	0x0024


	//----- nvinfo : EIATTR_SW_WAR
	.align		4
.L_235:
        /*0098*/ 	.byte	0x04, 0x36
        /*009a*/ 	.short	(.L_237 - .L_236)
.L_236:
        /*009c*/ 	.word	0x00000008
.L_237:


//--------------------- .nv.info._Z17matrix_mul_transBPfS_S_iii --------------------------
	.section	.nv.info._Z17matrix_mul_transBPfS_S_iii,"",@"SHT_CUDA_INFO"
	.sectionflags	@""
	.align	4


	//----- nvinfo : EIATTR_CUDA_API_VERSION
	.align		4
        /*0000*/ 	.byte	0x04, 0x37
        /*0002*/ 	.short	(.L_239 - .L_238)
.L_238:
        /*0004*/ 	.word	0x00000082


	//----- nvinfo : EIATTR_KPARAM_INFO
	.align		4
.L_239:
        /*0008*/ 	.byte	0x04, 0x17
        /*000a*/ 	.short	(.L_241 - .L_240)
.L_240:
        /*000c*/ 	.word	0x00000000
        /*0010*/ 	.short	0x0005
        /*0012*/ 	.short	0x0020
        /*0014*/ 	.byte	0x00, 0xf0, 0x11, 0x00


	//----- nvinfo : EIATTR_KPARAM_INFO
	.align		4
.L_241:
        /*0018*/ 	.byte	0x04, 0x17
        /*001a*/ 	.short	(.L_243 - .L_242)
.L_242:
        /*001c*/ 	.word	0x00000000
        /*0020*/ 	.short	0x0004
        /*0022*/ 	.short	0x001c
        /*0024*/ 	.byte	0x00, 0xf0, 0x11, 0x00


	//----- nvinfo : EIATTR_KPARAM_INFO
	.align		4
.L_243:
        /*0028*/ 	.byte	0x04, 0x17
        /*002a*/ 	.short	(.L_245 - .L_244)
.L_244:
        /*002c*/ 	.word	0x00000000
        /*0030*/ 	.short	0x0003
        /*0032*/ 	.short	0x0018
        /*0034*/ 	.byte	0x00, 0xf0, 0x11, 0x00


	//----- nvinfo : EIATTR_KPARAM_INFO
	.align		4
.L_245:
        /*0038*/ 	.byte	0x04, 0x17
        /*003a*/ 	.short	(.L_247 - .L_246)
.L_246:
        /*003c*/ 	.word	0x00000000
        /*0040*/ 	.short	0x0002
        /*0042*/ 	.short	0x0010
        /*0044*/ 	.byte	0x00, 0xf5, 0x21, 0x00


	//----- nvinfo : EIATTR_KPARAM_INFO
	.align		4
.L_247:
        /*0048*/ 	.byte	0x04, 0x17
        /*004a*/ 	.short	(.L_249 - .L_248)
.L_248:
        /*004c*/ 	.word	0x00000000
        /*0050*/ 	.short	0x0001
        /*0052*/ 	.short	0x0008
        /*0054*/ 	.byte	0x00, 0xf5, 0x21, 0x00


	//----- nvinfo : EIATTR_KPARAM_INFO
	.align		4
.L_249:
        /*0058*/ 	.byte	0x04, 0x17
        /*005a*/ 	.short	(.L_251 - .L_250)
.L_250:
        /*005c*/ 	.word	0x00000000
        /*0060*/ 	.short	0x0000
        /*0062*/ 	.short	0x0000
        /*0064*/ 	.byte	0x00, 0xf5, 0x21, 0x00


	//----- nvinfo : EIATTR_SPARSE_MMA_MASK
	.align		4
.L_251:
        /*0068*/ 	.byte	0x03, 0x50
        /*006a*/ 	.short	0x0000


	//----- nvinfo : EIATTR_MAXREG_COUNT
	.align		4
        /*006c*/ 	.byte	0x03, 0x1b
        /*006e*/ 	.short	0x00ff


	//----- nvinfo : EIATTR_NUM_BARRIERS
	.align		4
        /*0070*/ 	.byte	0x02, 0x4c
        /*0072*/ 	.byte	0x01
	.zero		1


	//----- nvinfo : EIATTR_MERCURY_ISA_VERSION
	.align		4
        /*0074*/ 	.byte	0x03, 0x5f
        /*0076*/ 	.short	0x0101


	//----- nvinfo : EIATTR_VRC_CTA_INIT_COUNT
	.align		4
        /*0078*/ 	.byte	0x02, 0x4a
	.zero		1
	.zero		1


	//----- nvinfo : EIATTR_EXIT_INSTR_OFFSETS
	.align		4
        /*007c*/ 	.byte	0x04, 0x1c
        /*007e*/ 	.short	(.L_253 - .L_252)


	//   ....[0]....
.L_252:
        /*0080*/ 	.word	0x00000e50


	//   ....[1]....
        /*0084*/ 	.word	0x00000ea0


	//----- nvinfo : EIATTR_CBANK_PARAM_SIZE
	.align		4
.L_253:
        /*0088*/ 	.byte	0x03, 0x19
        /*008a*/ 	.short	0x0024


	//----- nvinfo : EIATTR_PARAM_CBANK
	.align		4
        /*008c*/ 	.byte	0x04, 0x0a
        /*008e*/ 	.short	(.L_255 - .L_254)
	.align		4
.L_254:
        /*0090*/ 	.word	index@(.nv.constant0._Z17matrix_mul_transBPfS_S_iii)
        /*0094*/ 	.short	0x0380
        /*0096*/ 	.short	0x0024


	//----- nvinfo : EIATTR_SW_WAR
	.align		4
.L_255:
        /*0098*/ 	.byte	0x04, 0x36
        /*009a*/ 	.short	(.L_257 - .L_256)
.L_256:
        /*009c*/ 	.word	0x00000008
.L_257:


//--------------------- .nv.info._Z10matrix_mulPfS_S_iii --------------------------
	.section	.nv.info._Z10matrix_mulPfS_S_iii,"",@"SHT_CUDA_INFO"
	.sectionflags	@""
	.align	4


	//----- nvinfo : EIATTR_CUDA_API_VERSION
	.align		4
        /*0000*/ 	.byte	0x04, 0x37
        /*0002*/ 	.short	(.L_259 - .L_258)
.L_258:
        /*0004*/ 	.word	0x00000082


	//----- nvinfo : EIATTR_KPARAM_INFO
	.align		4
.L_259:
        /*0008*/ 	.byte	0x04, 0x17
        /*000a*/ 	.short	(.L_261 - .L_260)
.L_260:
        /*000c*/ 	.word	0x00000000
        /*0010*/ 	.short	0x0005
        /*0012*/ 	.short	0x0020
        /*0014*/ 	.byte	0x00, 0xf0, 0x11, 0x00


	//----- nvinfo : EIATTR_KPARAM_INFO
	.align		4
.L_261:
        /*0018*/ 	.byte	0x04, 0x17
        /*001a*/ 	.short	(.L_263 - .L_262)
.L_262:
        /*001c*/ 	.word	0x00000000
        /*0020*/ 	.short	0x0004
        /*0022*/ 	.short	0x001c
        /*0024*/ 	.byte	0x00, 0xf0, 0x11, 0x00


	//----- nvinfo : EIATTR_KPARAM_INFO
	.align		4
.L_263:
        /*0028*/ 	.byte	0x04, 0x17
        /*002a*/ 	.short	(.L_265 - .L_264)
.L_264:
        /*002c*/ 	.word	0x00000000
        /*0030*/ 	.short	0x0003
        /*0032*/ 	.short	0x0018
        /*0034*/ 	.byte	0x00, 0xf0, 0x11, 0x00


	//----- nvinfo : EIATTR_KPARAM_INFO
	.align		4
.L_265:
        /*0038*/ 	.byte	0x04, 0x17
        /*003a*/ 	.short	(.L_267 - .L_266)
.L_266:
        /*003c*/ 	.word	0x00000000
        /*0040*/ 	.short	0x0002
        /*0042*/ 	.short	0x0010
        /*0044*/ 	.byte	0x00, 0xf5, 0x21, 0x00


	//----- nvinfo : EIATTR_KPARAM_INFO
	.align		4
.L_267:
        /*0048*/ 	.byte	0x04, 0x17
        /*004a*/ 	.short	(.L_269 - .L_268)
.L_268:
        /*004c*/ 	.word	0x00000000
        /*0050*/ 	.short	0x0001
        /*0052*/ 	.short	0x0008
        /*0054*/ 	.byte	0x00, 0xf5, 0x21, 0x00


	//----- nvinfo : EIATTR_KPARAM_INFO
	.align		4
.L_269:
        /*0058*/ 	.byte	0x04, 0x17
        /*005a*/ 	.short	(.L_271 - .L_270)
.L_270:
        /*005c*/ 	.word	0x00000000
        /*0060*/ 	.short	0x0000
        /*0062*/ 	.short	0x0000
        /*0064*/ 	.byte	0x00, 0xf5, 0x21, 0x00


	//----- nvinfo : EIATTR_SPARSE_MMA_MASK
	.align		4
.L_271:
        /*0068*/ 	.byte	0x03, 0x50
        /*006a*/ 	.short	0x0000


	//----- nvinfo : EIATTR_MAXREG_COUNT
	.align		4
        /*006c*/ 	.byte	0x03, 0x1b
        /*006e*/ 	.short	0x00ff


	//----- nvinfo : EIATTR_NUM_BARRIERS
	.align		4
        /*0070*/ 	.byte	0x02, 0x4c
        /*0072*/ 	.byte	0x01
	.zero		1


	//----- nvinfo : EIATTR_MERCURY_ISA_VERSION
	.align		4
        /*0074*/ 	.byte	0x03, 0x5f
        /*0076*/ 	.short	0x0101


	//----- nvinfo : EIATTR_VRC_CTA_INIT_COUNT
	.align		4
        /*0078*/ 	.byte	0x02, 0x4a
	.zero		1
	.zero		1


	//----- nvinfo : EIATTR_EXIT_INSTR_OFFSETS
	.align		4
        /*007c*/ 	.byte	0x04, 0x1c
        /*007e*/ 	.short	(.L_273 - .L_272)


	//   ....[0]....
.L_272:
        /*0080*/ 	.word	0x000005e0


	//   ....[1]....
        /*0084*/ 	.word	0x00000630


	//----- nvinfo : EIATTR_CBANK_PARAM_SIZE
	.align		4
.L_273:
        /*0088*/ 	.byte	0x03, 0x19
        /*008a*/ 	.short	0x0024


	//----- nvinfo : EIATTR_PARAM_CBANK
	.align		4
        /*008c*/ 	.byte	0x04, 0x0a
        /*008e*/ 	.short	(.L_275 - .L_274)
	.align		4
.L_274:
        /*0090*/ 	.word	index@(.nv.constant0._Z10matrix_mulPfS_S_iii)
        /*0094*/ 	.short	0x0380
        /*0096*/ 	.short	0x0024


	//----- nvinfo : EIATTR_SW_WAR
	.align		4
.L_275:
        /*0098*/ 	.byte	0x04, 0x36
        /*009a*/ 	.short	(.L_277 - .L_276)
.L_276:
        /*009c*/ 	.word	0x00000008
.L_277:


//--------------------- .nv.info._Z7vec_addPfS_S_i --------------------------
	.section	.nv.info._Z7vec_addPfS_S_i,"",@"SHT_CUDA_INFO"
	.sectionflags	@""
	.align	4


	//----- nvinfo : EIATTR_CUDA_API_VERSION
	.align		4
        /*0000*/ 	.byte	0x04, 0x37
        /*0002*/ 	.short	(.L_279 - .L_278)
.L_278:
        /*0004*/ 	.word	0x00000082


	//----- nvinfo : EIATTR_KPARAM_INFO
	.align		4
.L_279:
        /*0008*/ 	.byte	0x04, 0x17
        /*000a*/ 	.short	(.L_281 - .L_280)
.L_280:
        /*000c*/ 	.word	0x00000000
        /*0010*/ 	.short	0x0003
        /*0012*/ 	.short	0x0018
        /*0014*/ 	.byte	0x00, 0xf0, 0x11, 0x00


	//----- nvinfo : EIATTR_KPARAM_INFO
	.align		4
.L_281:
        /*0018*/ 	.byte	0x04, 0x17
        /*001a*/ 	.short	(.L_283 - .L_282)
.L_282:
        /*001c*/ 	.word	0x00000000
        /*0020*/ 	.short	0x0002
        /*0022*/ 	.short	0x0010
        /*0024*/ 	.byte	0x00, 0xf5, 0x21, 0x00


	//----- nvinfo : EIATTR_KPARAM_INFO
	.align		4
.L_283:
        /*0028*/ 	.byte	0x04, 0x17
        /*002a*/ 	.short	(.L_285 - .L_284)
.L_284:
        /*002c*/ 	.word	0x00000000
        /*0030*/ 	.short	0x0001
        /*0032*/ 	.short	0x0008
        /*0034*/ 	.byte	0x00, 0xf5, 0x21, 0x00


	//----- nvinfo : EIATTR_KPARAM_INFO
	.align		4
.L_285:
        /*0038*/ 	.byte	0x04, 0x17
        /*003a*/ 	.short	(.L_287 - .L_286)
.L_286:
        /*003c*/ 	.word	0x00000000
        /*0040*/ 	.short	0x0000
        /*0042*/ 	.short	0x0000
        /*0044*/ 	.byte	0x00, 0xf5, 0x21, 0x00


	//----- nvinfo : EIATTR_SPARSE_MMA_MASK
	.align		4
.L_287:
        /*0048*/ 	.byte	0x03, 0x50
        /*004a*/ 	.short	0x0000


	//----- nvinfo : EIATTR_MAXREG_COUNT
	.align		4
        /*004c*/ 	.byte	0x03, 0x1b
        /*004e*/ 	.short	0x00ff


	//----- nvinfo : EIATTR_MERCURY_ISA_VERSION
	.align		4
        /*0050*/ 	.byte	0x03, 0x5f
        /*0052*/ 	.short	0x0101


	//----- nvinfo : EIATTR_VRC_CTA_INIT_COUNT
	.align		4
        /*0054*/ 	.byte	0x02, 0x4a
	.zero		1
	.zero		1


	//----- nvinfo : EIATTR_EXIT_INSTR_OFFSETS
	.align		4
        /*0058*/ 	.byte	0x04, 0x1c
        /*005a*/ 	.short	(.L_289 - .L_288)


	//   ....[0]....
.L_288:
        /*005c*/ 	.word	0x00000070


	//   ....[1]....
        /*0060*/ 	.word	0x00000130


	//----- nvinfo : EIATTR_CBANK_PARAM_SIZE
	.align		4
.L_289:
        /*0064*/ 	.byte	0x03, 0x19
        /*0066*/ 	.short	0x001c


	//----- nvinfo : EIATTR_PARAM_CBANK
	.align		4
        /*0068*/ 	.byte	0x04, 0x0a
        /*006a*/ 	.short	(.L_291 - .L_290)
	.align		4
.L_290:
        /*006c*/ 	.word	index@(.nv.constant0._Z7vec_addPfS_S_i)
        /*0070*/ 	.short	0x0380
        /*0072*/ 	.short	0x001c


	//----- nvinfo : EIATTR_SW_WAR
	.align		4
.L_291:
        /*0074*/ 	.byte	0x04, 0x36
        /*0076*/ 	.short	(.L_293 - .L_292)
.L_292:
        /*0078*/ 	.word	0x00000008
.L_293:


//--------------------- .nv.callgraph             --------------------------
	.section	.nv.callgraph,"",@"SHT_CUDA_CALLGRAPH"
	.align	4
	.sectionentsize	8
	.align		4
        /*0000*/ 	.word	0x00000000
	.align		4
        /*0004*/ 	.word	0xffffffff
	.align		4
        /*0008*/ 	.word	0x00000000
	.align		4
        /*000c*/ 	.word	0xfffffffe
	.align		4
        /*0010*/ 	.word	0x00000000
	.align		4
        /*0014*/ 	.word	0xfffffffd
	.align		4
        /*0018*/ 	.word	0x00000000
	.align		4
        /*001c*/ 	.word	0xfffffffc


//--------------------- .text._Z11adam_updatePfS_S_S_ffffii --------------------------
	.section	.text._Z11adam_updatePfS_S_S_ffffii,"ax",@progbits
	.align	128
        .global         _Z11adam_updatePfS_S_S_ffffii
        .type           _Z11adam_updatePfS_S_S_ffffii,@function
        .size           _Z11adam_updatePfS_S_S_ffffii,(.L_x_150 - _Z11adam_updatePfS_S_S_ffffii)
        .other          _Z11adam_updatePfS_S_S_ffffii,@"STO_CUDA_ENTRY STV_DEFAULT"
_Z11adam_updatePfS_S_S_ffffii:
.text._Z11adam_updatePfS_S_S_ffffii:
[----:B------:R-:W-:Y:S01]  /*0000*/  LDC R1, c[0x0][0x37c] ;  /* 0x0000df00ff017b82 */ /* 0x000fe20000000800 */
[----:B------:R-:W0:Y:S07]  /*0010*/  S2R R3, SR_TID.X ;  /* 0x0000000000037919 */ /* 0x000e2e0000002100 */
[----:B------:R-:W0:Y:S01]  /*0020*/  S2UR UR4, SR_CTAID.X ;  /* 0x00000000000479c3 */ /* 0x000e220000002500 */
[----:B------:R-:W1:Y:S07]  /*0030*/  LDCU UR5, c[0x0][0x3b4] ;  /* 0x00007680ff0577ac */ /* 0x000e6e0008000800 */
[----:B------:R-:W0:Y:S02]  /*0040*/  LDC R4, c[0x0][0x360] ;  /* 0x0000d800ff047b82 */ /* 0x000e240000000800 */
[----:B0-----:R-:W-:-:S05]  /*0050*/  IMAD R4, R4, UR4, R3 ;  /* 0x0000000404047c24 */ /* 0x001fca000f8e0203 */
[----:B-1----:R-:W-:-:S13]  /*0060*/  ISETP.GE.AND P0, PT, R4, UR5, PT ;  /* 0x0000000504007c0c */ /* 0x002fda000bf06270 */
[----:B------:R-:W-:Y:S05]  /*0070*/  @P0 EXIT ;  /* 0x000000000000094d */ /* 0x000fea0003800000 */
[----:B------:R-:W0:Y:S01]  /*0080*/  LDC.64 R6, c[0x0][0x390] ;  /* 0x0000e400ff067b82 */ /* 0x000e220000000a00 */
[----:B------:R-:W1:Y:S07]  /*0090*/  LDCU.64 UR4, c[0x0][0x358] ;  /* 0x00006b00ff0477ac */ /* 0x000e6e0008000a00 */
[----:B------:R-:W2:Y:S08]  /*00a0*/  LDC.64 R8, c[0x0][0x388] ;  /* 0x0000e200ff087b82 */ /* 0x000eb00000000a00 */
[----:B------:R-:W3:Y:S01]  /*00b0*/  LDC R3, c[0x0][0x3a4] ;  /* 0x0000e900ff037b82 */ /* 0x000ee20000000800 */
[----:B0-----:R-:W-:-:S07]  /*00c0*/  IMAD.WIDE R6, R4, 0x4, R6 ;  /* 0x0000000404067825 */ /* 0x001fce00078e0206 */
[----:B------:R-:W0:Y:S01]  /*00d0*/  LDC.64 R10, c[0x0][0x398] ;  /* 0x0000e600ff0a7b82 */ /* 0x000e220000000a00 */
[----:B-1----:R-:W4:Y:S01]  /*00e0*/  LDG.E R0, desc[UR4][R6.64] ;  /* 0x0000000406007981 */ /* 0x002f22000c1e1900 */
[----:B--2---:R-:W-:-:S06]  /*00f0*/  IMAD.WIDE R8, R4, 0x4, R8 ;  /* 0x0000000404087825 */ /* 0x004fcc00078e0208 */
[----:B------:R-:W1:Y:S01]  /*0100*/  LDC R15, c[0x0][0x3a8] ;  /* 0x0000ea00ff0f7b82 */ /* 0x000e620000000800 */
[----:B------:R-:W2:Y:S01]  /*0110*/  LDG.E R8, desc[UR4][R8.64] ;  /* 0x0000000408087981 */ /* 0x000ea2000c1e1900 */
[----:B---3--:R-:W-:Y:S01]  /*0120*/  FADD R2, -R3, 1 ;  /* 0x3f80000003027421 */ /* 0x008fe20000000100 */
[----:B0-----:R-:W-:-:S04]  /*0130*/  IMAD.WIDE R10, R4, 0x4, R10 ;  /* 0x00000004040a7825 */ /* 0x001fc800078e020a */
[----:B----4-:R-:W-:-:S04]  /*0140*/  FMUL R5, R0, R3 ;  /* 0x0000000300057220 */ /* 0x010fc80000400000 */
[----:B--2---:R-:W-:-:S05]  /*0150*/  FFMA R5, R8, R2, R5 ;  /* 0x0000000208057223 */ /* 0x004fca0000000005 */
[----:B------:R0:W-:Y:S04]  /*0160*/  STG.E desc[UR4][R6.64], R5 ;  /* 0x0000000506007986 */ /* 0x0001e8000c101904 */
[----:B------:R-:W2:Y:S01]  /*0170*/  LDG.E R0, desc[UR4][R10.64] ;  /* 0x000000040a007981 */ /* 0x000ea2000c1e1900 */
[----:B-1----:R-:W-:-:S04]  /*0180*/  FADD R13, -R15, 1 ;  /* 0x3f8000000f0d7421 */ /* 0x002fc80000000100 */
[----:B------:R-:W-:Y:S01]  /*0190*/  FMUL R13, R8, R13 ;  /* 0x0000000d080d7220 */ /* 0x000fe20000400000 */
[----:B------:R-:W-:Y:S01]  /*01a0*/  FSETP.GEU.AND P0, PT, |R3|, 1.175494350822287508e-38, PT ;  /* 0x008000000300780b */ /* 0x000fe20003f0e200 */
[----:B--2---:R-:W-:-:S04]  /*01b0*/  FMUL R9, R0, R15 ;  /* 0x0000000f00097220 */ /* 0x004fc80000400000 */
[----:B------:R-:W-:Y:S01]  /*01c0*/  FFMA R0, R8, R13, R9 ;  /* 0x0000000d08007223 */ /* 0x000fe20000000009 */
[----:B------:R-:W-:-:S05]  /*01d0*/  FMUL R8, |R3|, 16777216 ;  /* 0x4b80000003087820 */ /* 0x000fca0000400200 */
[----:B------:R-:W-:-:S04]  /*01e0*/  FSEL R8, R8, |R3|, !P0 ;  /* 0x4000000308087208 */ /* 0x000fc80004000000 */
[----:B0-----:R-:W-:-:S04]  /*01f0*/  IADD3 R5, PT, PT, R8, -0x3f3504f3, RZ ;  /* 0xc0cafb0d08057810 */ /* 0x001fc80007ffe0ff */
[----:B------:R-:W-:-:S04]  /*0200*/  LOP3.LUT R9, R5, 0xff800000, RZ, 0xc0, !PT ;  /* 0xff80000005097812 */ /* 0x000fc800078ec0ff */
[----:B------:R-:W-:-:S05]  /*0210*/  IADD3 R8, PT, PT, R8, -R9, RZ ;  /* 0x8000000908087210 */ /* 0x000fca0007ffe0ff */
[----:B------:R-:W-:-:S06]  /*0220*/  FADD R12, R8, 1 ;  /* 0x3f800000080c7421 */ /* 0x000fcc0000000000 */
[----:B------:R-:W0:Y:S01]  /*0230*/  MUFU.RCP R12, R12 ;  /* 0x0000000c000c7308 */ /* 0x000e220000001000 */
[----:B------:R-:W-:Y:S01]  /*0240*/  FADD R8, R8, -1 ;  /* 0xbf80000008087421 */ /* 0x000fe20000000000 */
[----:B------:R1:W-:Y:S01]  /*0250*/  STG.E desc[UR4][R10.64], R0 ;  /* 0x000000000a007986 */ /* 0x0003e2000c101904 */
[----:B------:R-:W-:-:S03]  /*0260*/  FSEL R5, RZ, -24, P0 ;  /* 0xc1c00000ff057808 */ /* 0x000fc60000000000 */
[----:B------:R2:W5:Y:S01]  /*0270*/  LDG.E R2, desc[UR4][R6.64] ;  /* 0x0000000406027981 */ /* 0x000562000c1e1900 */
[----:B-1----:R-:W-:Y:S01]  /*0280*/  FADD R11, R8, R8 ;  /* 0x00000008080b7221 */ /* 0x002fe20000000000 */
[----:B------:R-:W-:Y:S01]  /*0290*/  HFMA2 R10, -RZ, RZ, 0.771484375, 0.21533203125 ;  /* 0x3a2c32e4ff0a7431 */ /* 0x000fe200000001ff */
[----:B--2---:R-:W-:Y:S02]  /*02a0*/  I2FP.F32.S32 R6, R9 ;  /* 0x0000000900067245 */ /* 0x004fe40000201400 */
[----:B0-----:R-:W-:-:S03]  /*02b0*/  FMUL R11, R12, R11 ;  /* 0x0000000b0c0b7220 */ /* 0x001fc60000400000 */
[----:B------:R-:W-:Y:S01]  /*02c0*/  FFMA R6, R6, 1.1920928955078125e-07, R5 ;  /* 0x3400000006067823 */ /* 0x000fe20000000005 */
[----:B------:R-:W-:Y:S01]  /*02d0*/  FADD R7, R8, -R11 ;  /* 0x8000000b08077221 */ /* 0x000fe20000000000 */
[----:B------:R-:W-:-:S03]  /*02e0*/  FMUL R5, R11, R11 ;  /* 0x0000000b0b057220 */ /* 0x000fc60000400000 */
[----:B------:R-:W-:Y:S01]  /*02f0*/  FADD R9, R7, R7 ;  /* 0x0000000707097221 */ /* 0x000fe20000000000 */
[----:B------:R-:W-:Y:S01]  /*0300*/  FFMA R7, R11, 1.4426950216293334961, R6 ;  /* 0x3fb8aa3b0b077823 */ /* 0x000fe20000000006 */
[C---:B------:R-:W-:Y:S02]  /*0310*/  FFMA R10, R5.reuse, R10, 0.0032181653659790754318 ;  /* 0x3b52e7db050a7423 */ /* 0x040fe4000000000a */
[----:B------:R-:W-:Y:S01]  /*0320*/  FFMA R9, R8, -R11, R9 ;  /* 0x8000000b08097223 */ /* 0x000fe20000000009 */
[----:B------:R-:W-:Y:S01]  /*0330*/  FADD R6, R6, -R7 ;  /* 0x8000000706067221 */ /* 0x000fe20000000000 */
[----:B------:R-:W0:Y:S01]  /*0340*/  LDC R8, c[0x0][0x3b0] ;  /* 0x0000ec00ff087b82 */ /* 0x000e220000000800 */
[----:B------:R-:W-:Y:S01]  /*0350*/  FFMA R10, R5, R10, 0.018033718690276145935 ;  /* 0x3c93bb73050a7423 */ /* 0x000fe2000000000a */
[----:B------:R-:W-:Y:S01]  /*0360*/  FMUL R9, R12, R9 ;  /* 0x000000090c097220 */ /* 0x000fe20000400000 */
[----:B------:R-:W-:Y:S02]  /*0370*/  FFMA R6, R11, 1.4426950216293334961, R6 ;  /* 0x3fb8aa3b0b067823 */ /* 0x000fe40000000006 */
[----:B------:R-:W-:-:S02]  /*0380*/  FFMA R10, R5, R10, 0.12022458761930465698 ;  /* 0x3df6384f050a7423 */ /* 0x000fc4000000000a */
[----:B------:R-:W-:Y:S02]  /*0390*/  FFMA R6, R9, 1.4426950216293334961, R6 ;  /* 0x3fb8aa3b09067823 */ /* 0x000fe40000000006 */
[----:B------:R-:W-:Y:S02]  /*03a0*/  FMUL R10, R5, R10 ;  /* 0x0000000a050a7220 */ /* 0x000fe40000400000 */
[----:B------:R-:W-:Y:S02]  /*03b0*/  FFMA R6, R11, 1.9251366722983220825e-08, R6 ;  /* 0x32a55e340b067823 */ /* 0x000fe40000000006 */
[----:B------:R-:W-:-:S04]  /*03c0*/  FMUL R5, R10, 3 ;  /* 0x404000000a057820 */ /* 0x000fc80000400000 */
[----:B------:R-:W-:-:S04]  /*03d0*/  FFMA R5, R9, R5, R6 ;  /* 0x0000000509057223 */ /* 0x000fc80000000006 */
[----:B------:R-:W-:Y:S01]  /*03e0*/  FFMA R10, R11, R10, R5 ;  /* 0x0000000a0b0a7223 */ /* 0x000fe20000000005 */
[----:B0-----:R-:W-:-:S03]  /*03f0*/  I2FP.F32.S32 R6, R8 ;  /* 0x0000000800067245 */ /* 0x001fc60000201400 */
[----:B------:R-:W-:-:S04]  /*0400*/  FADD R9, R7, R10 ;  /* 0x0000000a07097221 */ /* 0x000fc80000000000 */
[----:B------:R-:W-:-:S04]  /*0410*/  FMUL R5, R6, R9 ;  /* 0x0000000906057220 */ /* 0x000fc80000400000 */
[----:B------:R-:W0:Y:S01]  /*0420*/  FRND R12, R5 ;  /* 0x00000005000c7307 */ /* 0x000e220000201000 */
[----:B------:R-:W-:-:S04]  /*0430*/  FADD R7, -R7, R9 ;  /* 0x0000000907077221 */ /* 0x000fc80000000100 */
[----:B------:R-:W-:Y:S01]  /*0440*/  FADD R7, R10, -R7 ;  /* 0x800000070a077221 */ /* 0x000fe20000000000 */
[----:B------:R-:W-:-:S04]  /*0450*/  FFMA R10, R6, R9, -R5 ;  /* 0x00000009060a7223 */ /* 0x000fc80000000805 */
[----:B------:R-:W-:Y:S01]  /*0460*/  FFMA R7, R6, R7, R10 ;  /* 0x0000000706077223 */ /* 0x000fe2000000000a */
[----:B------:R-:W-:Y:S01]  /*0470*/  MOV R9, 0x391fcb8e ;  /* 0x391fcb8e00097802 */ /* 0x000fe20000000f00 */
[----:B0-----:R-:W-:-:S04]  /*0480*/  FADD R10, R5, -R12 ;  /* 0x8000000c050a7221 */ /* 0x001fc80000000000 */
[----:B------:R-:W-:-:S04]  /*0490*/  FADD R10, R7, R10 ;  /* 0x0000000a070a7221 */ /* 0x000fc80000000000 */
[----:B------:R-:W-:-:S04]  /*04a0*/  FFMA R7, R10, R9, 0.0013391353422775864601 ;  /* 0x3aaf85ed0a077423 */ /* 0x000fc80000000009 */
[----:B------:R-:W-:Y:S01]  /*04b0*/  FFMA R7, R10, R7, 0.0096188392490148544312 ;  /* 0x3c1d98560a077423 */ /* 0x000fe20000000007 */
[----:B------:R-:W-:-:S03]  /*04c0*/  FSETP.GT.AND P0, PT, R12, RZ, PT ;  /* 0x000000ff0c00720b */ /* 0x000fc60003f04000 */
[----:B------:R-:W-:Y:S01]  /*04d0*/  FFMA R9, R10, R7, 0.055503588169813156128 ;  /* 0x3d6357bb0a097423 */ /* 0x000fe20000000007 */
[----:B------:R-:W-:Y:S01]  /*04e0*/  FMUL R7, R6, 0.5 ;  /* 0x3f00000006077820 */ /* 0x000fe20000400000 */
[----:B------:R-:W0:Y:S01]  /*04f0*/  F2I.NTZ R11, R5 ;  /* 0x00000005000b7305 */ /* 0x000e220000203100 */
[----:B------:R-:W-:Y:S02]  /*0500*/  SEL R12, RZ, 0x83000000, P0 ;  /* 0x83000000ff0c7807 */ /* 0x000fe40000000000 */
[----:B------:R-:W-:Y:S01]  /*0510*/  ISETP.NE.AND P0, PT, R8, RZ, PT ;  /* 0x000000ff0800720c */ /* 0x000fe20003f05270 */
[----:B------:R-:W-:-:S04]  /*0520*/  FFMA R9, R10, R9, 0.24022644758224487305 ;  /* 0x3e75fdec0a097423 */ /* 0x000fc80000000009 */
[----:B------:R-:W1:Y:S01]  /*0530*/  FRND.TRUNC R7, R7 ;  /* 0x0000000700077307 */ /* 0x000e62000020d000 */
[----:B------:R-:W-:Y:S01]  /*0540*/  FSETP.EQ.OR P2, PT, R3, 1, !P0 ;  /* 0x3f8000000300780b */ /* 0x000fe20004742400 */
[----:B------:R-:W-:Y:S01]  /*0550*/  FFMA R9, R10, R9, 0.69314718246459960938 ;  /* 0x3f3172180a097423 */ /* 0x000fe20000000009 */
[----:B------:R-:W-:Y:S02]  /*0560*/  FSETP.GT.AND P1, PT, |R5|, 152, PT ;  /* 0x431800000500780b */ /* 0x000fe40003f24200 */
[----:B------:R-:W-:Y:S01]  /*0570*/  IADD3 R14, PT, PT, R12, 0x7f000000, RZ ;  /* 0x7f0000000c0e7810 */ /* 0x000fe20007ffe0ff */
[----:B------:R-:W-:Y:S01]  /*0580*/  FFMA R9, R10, R9, 1 ;  /* 0x3f8000000a097423 */ /* 0x000fe20000000009 */
[----:B0-----:R-:W-:Y:S02]  /*0590*/  LEA R12, R11, -R12, 0x17 ;  /* 0x8000000c0b0c7211 */ /* 0x001fe400078eb8ff */
[----:B------:R-:W-:Y:S01]  /*05a0*/  FSETP.GEU.AND P3, PT, R5, RZ, PT ;  /* 0x000000ff0500720b */ /* 0x000fe20003f6e000 */
[----:B------:R-:W-:Y:S01]  /*05b0*/  FMUL R9, R9, R14 ;  /* 0x0000000e09097220 */ /* 0x000fe20000400000 */
[----:B-1----:R-:W-:Y:S01]  /*05c0*/  FADD R5, R7, R7 ;  /* 0x0000000707057221 */ /* 0x002fe20000000000 */
[----:B------:R-:W-:-:S02]  /*05d0*/  HFMA2 R7, -RZ, RZ, 1.875, 0 ;  /* 0x3f800000ff077431 */ /* 0x000fc400000001ff */
[----:B------:R-:W-:Y:S02]  /*05e0*/  FMUL R9, R9, R12 ;  /* 0x0000000c09097220 */ /* 0x000fe40000400000 */
[----:B------:R-:W-:Y:S01]  /*05f0*/  @P1 FSEL R9, RZ, +INF , !P3 ;  /* 0x7f800000ff091808 */ /* 0x000fe20005800000 */
[----:B------:R-:W-:Y:S01]  /*0600*/  FADD R5, R6, -R5 ;  /* 0x8000000506057221 */ /* 0x000fe20000000000 */
[----:B------:R-:W-:Y:S06]  /*0610*/  @P2 BRA `(.L_x_0) ;  /* 0x0000000000502947 */ /* 0x000fec0003800000 */
[----:B------:R-:W-:-:S04]  /*0620*/  FSETP.NAN.AND P1, PT, |R6|, |R6|, PT ;  /* 0x400000060600720b */ /* 0x000fc80003f28200 */
[----:B------:R-:W-:-:S13]  /*0630*/  FSETP.NUM.AND P1, PT, |R3|, |R3|, !P1 ;  /* 0x400000030300720b */ /* 0x000fda0004f27200 */
[----:B------:R-:W-:Y:S01]  /*0640*/  @!P1 FADD R7, R6, R3 ;  /* 0x0000000306079221 */ /* 0x000fe20000000000 */
[----:B------:R-:W-:Y:S06]  /*0650*/  @!P1 BRA `(.L_x_0) ;  /* 0x0000000000409947 */ /* 0x000fec0003800000 */
[C---:B------:R-:W-:Y:S02]  /*0660*/  FSETP.NEU.AND P1, PT, |R3|.reuse, +INF , PT ;  /* 0x7f8000000300780b */ /* 0x040fe40003f2d200 */
[----:B------:R-:W-:-:S13]  /*0670*/  FSETP.NEU.AND P2, PT, R3, RZ, PT ;  /* 0x000000ff0300720b */ /* 0x000fda0003f4d000 */
[----:B------:R-:W-:Y:S05]  /*0680*/  @P1 BRA P2, `(.L_x_1) ;  /* 0x0000000000181947 */ /* 0x000fea0001000000 */
[----:B------:R-:W-:Y:S01]  /*0690*/  ISETP.GE.AND P2, PT, R8, RZ, PT ;  /* 0x000000ff0800720c */ /* 0x000fe20003f46270 */
[----:B------:R-:W-:Y:S01]  /*06a0*/  FADD R7, R3, R3 ;  /* 0x0000000303077221 */ /* 0x000fe20000000000 */
[----:B------:R-:W-:-:S11]  /*06b0*/  FSETP.NEU.AND P1, PT, |R5|, 1, PT ;  /* 0x3f8000000500780b */ /* 0x000fd60003f2d200 */
[----:B------:R-:W-:-:S04]  /*06c0*/  @!P2 LOP3.LUT R7, R7, 0x7f800000, RZ, 0x3c, !PT ;  /* 0x7f8000000707a812 */ /* 0x000fc800078e3cff */
[----:B------:R-:W-:Y:S01]  /*06d0*/  @P1 LOP3.LUT R7, R7, 0x7fffffff, RZ, 0xc0, !PT ;  /* 0x7fffffff07071812 */ /* 0x000fe200078ec0ff */
[----:B------:R-:W-:Y:S06]  /*06e0*/  BRA `(.L_x_0) ;  /* 0x00000000001c7947 */ /* 0x000fec0003800000 */
.L_x_1:
[----:B------:R-:W-:Y:S02]  /*06f0*/  FSETP.NEU.AND P1, PT, |R6|, +INF , PT ;  /* 0x7f8000000600780b */ /* 0x000fe40003f2d200 */
[----:B------:R-:W-:-:S13]  /*0700*/  FSETP.EQ.AND P2, PT, R3, -1, PT ;  /* 0xbf8000000300780b */ /* 0x000fda0003f42000 */
[----:B------:R-:W-:Y:S05]  /*0710*/  @!P1 BRA P2, `(.L_x_0) ;  /* 0x0000000000109947 */ /* 0x000fea0001000000 */
[----:B------:R-:W-:Y:S02]  /*0720*/  FSETP.GEU.AND P1, PT, R3, RZ, PT ;  /* 0x000000ff0300720b */ /* 0x000fe40003f2e000 */
[----:B------:R-:W-:-:S11]  /*0730*/  MOV R7, R9 ;  /* 0x0000000900077202 */ /* 0x000fd60000000f00 */
[----:B------:R-:W-:-:S04]  /*0740*/  @!P1 FSETP.NEU.AND P2, PT, |R5|, 1, PT ;  /* 0x3f8000000500980b */ /* 0x000fc80003f4d200 */
[----:B------:R-:W-:-:S09]  /*0750*/  @!P1 FSEL R7, R9, -R9, P2 ;  /* 0x8000000909079208 */ /* 0x000fd20001000000 */
.L_x_0:
[----:B------:R-:W-:Y:S01]  /*0760*/  FADD R11, -R7, 1 ;  /* 0x3f800000070b7421 */ /* 0x000fe20000000100 */
[----:B------:R-:W-:Y:S01]  /*0770*/  BSSY.RECONVERGENT B0, `(.L_x_2) ;  /* 0x000000e000007945 */ /* 0x000fe20003800200 */
[----:B------:R-:W-:Y:S02]  /*0780*/  IMAD.MOV.U32 R7, RZ, RZ, 0x3f800000 ;  /* 0x3f800000ff077424 */ /* 0x000fe400078e00ff */
[----:B------:R-:W0:Y:S08]  /*0790*/  MUFU.RCP R3, R11 ;  /* 0x0000000b00037308 */ /* 0x000e300000001000 */
[----:B-----5:R-:W1:Y:S01]  /*07a0*/  FCHK P1, R2, R11 ;  /* 0x0000000b02007302 */ /* 0x020e620000020000 */
[----:B0-----:R-:W-:-:S04]  /*07b0*/  FFMA R8, -R11, R3, 1 ;  /* 0x3f8000000b087423 */ /* 0x001fc80000000103 */
[----:B------:R-:W-:-:S04]  /*07c0*/  FFMA R3, R3, R8, R3 ;  /* 0x0000000803037223 */ /* 0x000fc80000000003 */
[----:B------:R-:W-:-:S04]  /*07d0*/  FFMA R8, R2, R3, RZ ;  /* 0x0000000302087223 */ /* 0x000fc800000000ff */
[----:B------:R-:W-:-:S04]  /*07e0*/  FFMA R9, -R11, R8, R2 ;  /* 0x000000080b097223 */ /* 0x000fc80000000102 */
[----:B------:R-:W-:Y:S01]  /*07f0*/  FFMA R8, R3, R9, R8 ;  /* 0x0000000903087223 */ /* 0x000fe20000000008 */
[----:B-1----:R-:W-:Y:S06]  /*0800*/  @!P1 BRA `(.L_x_3) ;  /* 0x0000000000109947 */ /* 0x002fec0003800000 */
[----:B------:R-:W-:Y:S02]  /*0810*/  MOV R3, R11 ;  /* 0x0000000b00037202 */ /* 0x000fe40000000f00 */
[----:B------:R-:W-:-:S07]  /*0820*/  MOV R10, 0x840 ;  /* 0x00000840000a7802 */ /* 0x000fce0000000f00 */
[----:B------:R-:W-:Y:S05]  /*0830*/  CALL.REL.NOINC `($__internal_1_$__cuda_sm3x_div_rn_noftz_f32_slowpath) ;  /* 0x0000000800847944 */ /* 0x000fea0003c00000 */
[----:B------:R-:W-:-:S07]  /*0840*/  MOV R8, R2 ;  /* 0x0000000200087202 */ /* 0x000fce0000000f00 */
.L_x_3:
[----:B------:R-:W-:Y:S05]  /*0850*/  BSYNC.RECONVERGENT B0 ;  /* 0x0000000000007941 */ /* 0x000fea0003800200 */
.L_x_2:
[----:B------:R-:W0:Y:S01]  /*0860*/  LDC R3, c[0x0][0x3a8] ;  /* 0x0000ea00ff037b82 */ /* 0x000e220000000800 */
[----:B------:R-:W-:Y:S02]  /*0870*/  HFMA2 R16, -RZ, RZ, 0.771484375, 0.21533203125 ;  /* 0x3a2c32e4ff107431 */ /* 0x000fe400000001ff */
[C---:B0-----:R-:W-:Y:S01]  /*0880*/  FMUL R2, |R3|.reuse, 16777216 ;  /* 0x4b80000003027820 */ /* 0x041fe20000400200 */
[C---:B------:R-:W-:Y:S02]  /*0890*/  FSETP.GEU.AND P1, PT, |R3|.reuse, 1.175494350822287508e-38, PT ;  /* 0x008000000300780b */ /* 0x040fe40003f2e200 */
[----:B------:R-:W-:Y:S02]  /*08a0*/  FSETP.EQ.OR P0, PT, R3, 1, !P0 ;  /* 0x3f8000000300780b */ /* 0x000fe40004702400 */
[----:B------:R-:W-:-:S04]  /*08b0*/  FSEL R2, R2, |R3|, !P1 ;  /* 0x4000000302027208 */ /* 0x000fc80004800000 */
[----:B------:R-:W-:-:S04]  /*08c0*/  IADD3 R9, PT, PT, R2, -0x3f3504f3, RZ ;  /* 0xc0cafb0d02097810 */ /* 0x000fc80007ffe0ff */
[----:B------:R-:W-:-:S04]  /*08d0*/  LOP3.LUT R9, R9, 0xff800000, RZ, 0xc0, !PT ;  /* 0xff80000009097812 */ /* 0x000fc800078ec0ff */
[-C--:B------:R-:W-:Y:S02]  /*08e0*/  IADD3 R2, PT, PT, R2, -R9.reuse, RZ ;  /* 0x8000000902027210 */ /* 0x080fe40007ffe0ff */
[----:B------:R-:W-:-:S03]  /*08f0*/  I2FP.F32.S32 R11, R9 ;  /* 0x00000009000b7245 */ /* 0x000fc60000201400 */
[C---:B------:R-:W-:Y:S01]  /*0900*/  FADD R13, R2.reuse, 1 ;  /* 0x3f800000020d7421 */ /* 0x040fe20000000000 */
[----:B------:R-:W-:Y:S01]  /*0910*/  FADD R12, R2, -1 ;  /* 0xbf800000020c7421 */ /* 0x000fe20000000000 */
[----:B------:R-:W-:-:S03]  /*0920*/  FSEL R2, RZ, -24, P1 ;  /* 0xc1c00000ff027808 */ /* 0x000fc60000800000 */
[----:B------:R-:W-:Y:S01]  /*0930*/  FADD R10, R12, R12 ;  /* 0x0000000c0c0a7221 */ /* 0x000fe20000000000 */
[----:B------:R-:W0:Y:S03]  /*0940*/  MUFU.RCP R13, R13 ;  /* 0x0000000d000d7308 */ /* 0x000e260000001000 */
[----:B0-----:R-:W-:Y:S01]  /*0950*/  FMUL R9, R13, R10 ;  /* 0x0000000a0d097220 */ /* 0x001fe20000400000 */
[----:B------:R-:W-:-:S03]  /*0960*/  FFMA R10, R11, 1.1920928955078125e-07, R2 ;  /* 0x340000000b0a7823 */ /* 0x000fc60000000002 */
[----:B------:R-:W-:Y:S01]  /*0970*/  FADD R14, R12, -R9 ;  /* 0x800000090c0e7221 */ /* 0x000fe20000000000 */
[CC--:B------:R-:W-:Y:S01]  /*0980*/  FMUL R11, R9.reuse, R9.reuse ;  /* 0x00000009090b7220 */ /* 0x0c0fe20000400000 */
[----:B------:R-:W-:Y:S02]  /*0990*/  FFMA R2, R9, 1.4426950216293334961, R10 ;  /* 0x3fb8aa3b09027823 */ /* 0x000fe4000000000a */
[----:B------:R-:W-:Y:S01]  /*09a0*/  FADD R15, R14, R14 ;  /* 0x0000000e0e0f7221 */ /* 0x000fe20000000000 */
[C---:B------:R-:W-:Y:S01]  /*09b0*/  FFMA R14, R11.reuse, R16, 0.0032181653659790754318 ;  /* 0x3b52e7db0b0e7423 */ /* 0x040fe20000000010 */
[----:B------:R-:W-:Y:S02]  /*09c0*/  FADD R10, R10, -R2 ;  /* 0x800000020a0a7221 */ /* 0x000fe40000000000 */
[----:B------:R-:W-:Y:S01]  /*09d0*/  FFMA R12, R12, -R9, R15 ;  /* 0x800000090c0c7223 */ /* 0x000fe2000000000f */
[----:B------:R-:W-:Y:S01]  /*09e0*/  FFMA R14, R11, R14, 0.018033718690276145935 ;  /* 0x3c93bb730b0e7423 */ /* 0x000fe2000000000e */
[----:B------:R-:W-:-:S02]  /*09f0*/  FFMA R15, R9, 1.4426950216293334961, R10 ;  /* 0x3fb8aa3b090f7823 */ /* 0x000fc4000000000a */
[----:B------:R-:W-:Y:S01]  /*0a00*/  FMUL R12, R13, R12 ;  /* 0x0000000c0d0c7220 */ /* 0x000fe20000400000 */
[----:B------:R-:W-:-:S03]  /*0a10*/  FFMA R14, R11, R14, 0.12022458761930465698 ;  /* 0x3df6384f0b0e7423 */ /* 0x000fc6000000000e */
[----:B------:R-:W-:Y:S01]  /*0a20*/  FFMA R10, R12, 1.4426950216293334961, R15 ;  /* 0x3fb8aa3b0c0a7823 */ /* 0x000fe2000000000f */
[----:B------:R-:W-:-:S03]  /*0a30*/  FMUL R14, R11, R14 ;  /* 0x0000000e0b0e7220 */ /* 0x000fc60000400000 */
[----:B------:R-:W-:Y:S01]  /*0a40*/  FFMA R11, R9, 1.9251366722983220825e-08, R10 ;  /* 0x32a55e34090b7823 */ /* 0x000fe2000000000a */
[----:B------:R-:W-:-:S04]  /*0a50*/  FMUL R10, R14, 3 ;  /* 0x404000000e0a7820 */ /* 0x000fc80000400000 */
[----:B------:R-:W-:-:S04]  /*0a60*/  FFMA R11, R12, R10, R11 ;  /* 0x0000000a0c0b7223 */ /* 0x000fc8000000000b */
[----:B------:R-:W-:-:S04]  /*0a70*/  FFMA R11, R9, R14, R11 ;  /* 0x0000000e090b7223 */ /* 0x000fc8000000000b */
[----:B------:R-:W-:-:S04]  /*0a80*/  FADD R13, R2, R11 ;  /* 0x0000000b020d7221 */ /* 0x000fc80000000000 */
[----:B------:R-:W-:Y:S01]  /*0a90*/  FMUL R9, R6, R13 ;  /* 0x0000000d06097220 */ /* 0x000fe20000400000 */
[----:B------:R-:W-:-:S03]  /*0aa0*/  FADD R2, -R2, R13 ;  /* 0x0000000d02027221 */ /* 0x000fc60000000100 */
[----:B------:R-:W0:Y:S01]  /*0ab0*/  FRND R10, R9 ;  /* 0x00000009000a7307 */ /* 0x000e220000201000 */
[----:B------:R-:W-:Y:S01]  /*0ac0*/  FADD R11, R11, -R2 ;  /* 0x800000020b0b7221 */ /* 0x000fe20000000000 */
[C---:B------:R-:W-:Y:S01]  /*0ad0*/  FFMA R2, R6.reuse, R13, -R9 ;  /* 0x0000000d06027223 */ /* 0x040fe20000000809 */
[----:B------:R-:W-:Y:S02]  /*0ae0*/  MOV R13, 0x391fcb8e ;  /* 0x391fcb8e000d7802 */ /* 0x000fe40000000f00 */
[C---:B------:R-:W-:Y:S01]  /*0af0*/  FSETP.GEU.AND P2, PT, R9.reuse, RZ, PT ;  /* 0x000000ff0900720b */ /* 0x040fe20003f4e000 */
[----:B------:R-:W-:Y:S02]  /*0b00*/  FFMA R2, R6, R11, R2 ;  /* 0x0000000b06027223 */ /* 0x000fe40000000002 */
[----:B------:R-:W1:Y:S01]  /*0b10*/  F2I.NTZ R12, R9 ;  /* 0x00000009000c7305 */ /* 0x000e620000203100 */
[----:B0-----:R-:W-:Y:S01]  /*0b20*/  FADD R11, R9, -R10 ;  /* 0x8000000a090b7221 */ /* 0x001fe20000000000 */
[----:B------:R-:W-:-:S03]  /*0b30*/  FSETP.GT.AND P1, PT, R10, RZ, PT ;  /* 0x000000ff0a00720b */ /* 0x000fc60003f24000 */
[----:B------:R-:W-:-:S04]  /*0b40*/  FADD R2, R2, R11 ;  /* 0x0000000b02027221 */ /* 0x000fc80000000000 */
[C---:B------:R-:W-:Y:S01]  /*0b50*/  FFMA R11, R2.reuse, R13, 0.0013391353422775864601 ;  /* 0x3aaf85ed020b7423 */ /* 0x040fe2000000000d */
[----:B------:R-:W-:Y:S02]  /*0b60*/  SEL R13, RZ, 0x83000000, P1 ;  /* 0x83000000ff0d7807 */ /* 0x000fe40000800000 */
[----:B------:R-:W-:Y:S01]  /*0b70*/  FSETP.GT.AND P1, PT, |R9|, 152, PT ;  /* 0x431800000900780b */ /* 0x000fe20003f24200 */
[----:B------:R-:W-:Y:S02]  /*0b80*/  FFMA R11, R2, R11, 0.0096188392490148544312 ;  /* 0x3c1d9856020b7423 */ /* 0x000fe4000000000b */
[----:B------:R-:W-:Y:S01]  /*0b90*/  VIADD R10, R13, 0x7f000000 ;  /* 0x7f0000000d0a7836 */ /* 0x000fe20000000000 */
[----:B-1----:R-:W-:Y:S01]  /*0ba0*/  LEA R13, R12, -R13, 0x17 ;  /* 0x8000000d0c0d7211 */ /* 0x002fe200078eb8ff */
[----:B------:R-:W-:-:S04]  /*0bb0*/  FFMA R11, R2, R11, 0.055503588169813156128 ;  /* 0x3d6357bb020b7423 */ /* 0x000fc8000000000b */
[----:B------:R-:W-:-:S04]  /*0bc0*/  FFMA R11, R2, R11, 0.24022644758224487305 ;  /* 0x3e75fdec020b7423 */ /* 0x000fc8000000000b */
[----:B------:R-:W-:-:S04]  /*0bd0*/  FFMA R11, R2, R11, 0.69314718246459960938 ;  /* 0x3f317218020b7423 */ /* 0x000fc8000000000b */
[----:B------:R-:W-:-:S04]  /*0be0*/  FFMA R11, R2, R11, 1 ;  /* 0x3f800000020b7423 */ /* 0x000fc8000000000b */
[----:B------:R-:W-:-:S04]  /*0bf0*/  FMUL R10, R11, R10 ;  /* 0x0000000a0b0a7220 */ /* 0x000fc80000400000 */
[----:B------:R-:W-:Y:S01]  /*0c00*/  FMUL R10, R10, R13 ;  /* 0x0000000d0a0a7220 */ /* 0x000fe20000400000 */
[----:B------:R-:W-:Y:S01]  /*0c10*/  @P1 FSEL R10, RZ, +INF , !P2 ;  /* 0x7f800000ff0a1808 */ /* 0x000fe20005000000 */
        /* <DEDUP_REMOVED lines=8> */
[----:B------:R-:W0:Y:S01]  /*0ca0*/  LDC R2, c[0x0][0x3b0] ;  /* 0x0000ec00ff027b82 */ /* 0x000e220000000800 */
[----:B------:R-:W-:Y:S01]  /*0cb0*/  FSETP.NEU.AND P0, PT, |R5|, 1, PT ;  /* 0x3f8000000500780b */ /* 0x000fe20003f0d200 */
[----:B------:R-:W-:Y:S01]  /*0cc0*/  FADD R7, R3, R3 ;  /* 0x0000000303077221 */ /* 0x000fe20000000000 */
[----:B0-----:R-:W-:-:S13]  /*0cd0*/  ISETP.GE.AND P1, PT, R2, RZ, PT ;  /* 0x000000ff0200720c */ /* 0x001fda0003f26270 */
[----:B------:R-:W-:-:S04]  /*0ce0*/  @!P1 LOP3.LUT R7, R7, 0x7f800000, RZ, 0x3c, !PT ;  /* 0x7f80000007079812 */ /* 0x000fc800078e3cff */
[----:B------:R-:W-:Y:S01]  /*0cf0*/  @P0 LOP3.LUT R7, R7, 0x7fffffff, RZ, 0xc0, !PT ;  /* 0x7fffffff07070812 */ /* 0x000fe200078ec0ff */
[----:B------:R-:W-:Y:S06]  /*0d00*/  BRA `(.L_x_4) ;  /* 0x00000000001c7947 */ /* 0x000fec0003800000 */
.L_x_5:
[----:B------:R-:W-:Y:S02]  /*0d10*/  FSETP.NEU.AND P0, PT, |R6|, +INF , PT ;  /* 0x7f8000000600780b */ /* 0x000fe40003f0d200 */
[----:B------:R-:W-:-:S13]  /*0d20*/  FSETP.EQ.AND P1, PT, R3, -1, PT ;  /* 0xbf8000000300780b */ /* 0x000fda0003f22000 */
[----:B------:R-:W-:Y:S05]  /*0d30*/  @!P0 BRA P1, `(.L_x_4) ;  /* 0x0000000000108947 */ /* 0x000fea0000800000 */
[----:B------:R-:W-:Y:S02]  /*0d40*/  FSETP.GEU.AND P0, PT, R3, RZ, PT ;  /* 0x000000ff0300720b */ /* 0x000fe40003f0e000 */
[----:B------:R-:W-:-:S11]  /*0d50*/  MOV R7, R10 ;  /* 0x0000000a00077202 */ /* 0x000fd60000000f00 */
[----:B------:R-:W-:-:S04]  /*0d60*/  @!P0 FSETP.NEU.AND P1, PT, |R5|, 1, PT ;  /* 0x3f8000000500880b */ /* 0x000fc80003f2d200 */
[----:B------:R-:W-:-:S09]  /*0d70*/  @!P0 FSEL R7, R10, -R10, P1 ;  /* 0x8000000a0a078208 */ /* 0x000fd20000800000 */
.L_x_4:
[----:B------:R-:W-:Y:S01]  /*0d80*/  FADD R7, -R7, 1 ;  /* 0x3f80000007077421 */ /* 0x000fe20000000100 */
[----:B------:R-:W-:Y:S03]  /*0d90*/  BSSY.RECONVERGENT B0, `(.L_x_6) ;  /* 0x000000e000007945 */ /* 0x000fe60003800200 */
[----:B------:R-:W0:Y:S08]  /*0da0*/  MUFU.RCP R2, R7 ;  /* 0x0000000700027308 */ /* 0x000e300000001000 */
[----:B------:R-:W1:Y:S01]  /*0db0*/  FCHK P0, R0, R7 ;  /* 0x0000000700007302 */ /* 0x000e620000000000 */
[----:B0-----:R-:W-:-:S04]  /*0dc0*/  FFMA R3, -R7, R2, 1 ;  /* 0x3f80000007037423 */ /* 0x001fc80000000102 */
[----:B------:R-:W-:-:S04]  /*0dd0*/  FFMA R3, R2, R3, R2 ;  /* 0x0000000302037223 */ /* 0x000fc80000000002 */
[----:B------:R-:W-:-:S04]  /*0de0*/  FFMA R2, R0, R3, RZ ;  /* 0x0000000300027223 */ /* 0x000fc800000000ff */
[----:B------:R-:W-:-:S04]  /*0df0*/  FFMA R5, -R7, R2, R0 ;  /* 0x0000000207057223 */ /* 0x000fc80000000100 */
[----:B------:R-:W-:Y:S01]  /*0e00*/  FFMA R3, R3, R5, R2 ;  /* 0x0000000503037223 */ /* 0x000fe20000000002 */
[----:B-1----:R-:W-:Y:S06]  /*0e10*/  @!P0 BRA `(.L_x_7) ;  /* 0x0000000000148947 */ /* 0x002fec0003800000 */
[----:B------:R-:W-:Y:S02]  /*0e20*/  MOV R2, R0 ;  /* 0x0000000000027202 */ /* 0x000fe40000000f00 */
[----:B------:R-:W-:Y:S02]  /*0e30*/  MOV R3, R7 ;  /* 0x0000000700037202 */ /* 0x000fe40000000f00 */
[----:B------:R-:W-:-:S07]  /*0e40*/  MOV R10, 0xe60 ;  /* 0x00000e60000a7802 */ /* 0x000fce0000000f00 */
[----:B------:R-:W-:Y:S05]  /*0e50*/  CALL.REL.NOINC `($__internal_1_$__cuda_sm3x_div_rn_noftz_f32_slowpath) ;  /* 0x0000000000fc7944 */ /* 0x000fea0003c00000 */
[----:B------:R-:W-:-:S07]  /*0e60*/  MOV R3, R2 ;  /* 0x0000000200037202 */ /* 0x000fce0000000f00 */
.L_x_7:
[----:B------:R-:W-:Y:S05]  /*0e70*/  BSYNC.RECONVERGENT B0 ;  /* 0x0000000000007941 */ /* 0x000fea0003800200 */
.L_x_6:
[----:B------:R-:W0:Y:S01]  /*0e80*/  LDCU UR6, c[0x0][0x3a0] ;  /* 0x00007400ff0677ac */ /* 0x000e220008000800 */
[----:B------:R-:W-:Y:S01]  /*0e90*/  IADD3 R0, PT, PT, R3, -0xd000000, RZ ;  /* 0xf300000003007810 */ /* 0x000fe20007ffe0ff */
[----:B------:R1:W2:Y:S01]  /*0ea0*/  MUFU.RSQ R6, R3 ;  /* 0x0000000300067308 */ /* 0x0002a20000001400 */
[----:B------:R-:W-:Y:S02]  /*0eb0*/  BSSY.RECONVERGENT B0, `(.L_x_8) ;  /* 0x000000d000007945 */ /* 0x000fe40003800200 */
[----:B------:R-:W-:Y:S01]  /*0ec0*/  ISETP.GT.U32.AND P0, PT, R0, 0x727fffff, PT ;  /* 0x727fffff0000780c */ /* 0x000fe20003f04070 */
[----:B0-----:R-:W-:-:S12]  /*0ed0*/  FMUL R2, R8, UR6 ;  /* 0x0000000608027c20 */ /* 0x001fd80008400000 */
[----:B-12---:R-:W-:Y:S05]  /*0ee0*/  @!P0 BRA `(.L_x_9) ;  /* 0x0000000000148947 */ /* 0x006fea0003800000 */
[----:B------:R-:W-:Y:S02]  /*0ef0*/  MOV R0, R3 ;  /* 0x0000000300007202 */ /* 0x000fe40000000f00 */
[----:B------:R-:W-:-:S07]  /*0f00*/  MOV R9, 0xf20 ;  /* 0x00000f2000097802 */ /* 0x000fce0000000f00 */
[----:B------:R-:W-:Y:S05]  /*0f10*/  CALL.REL.NOINC `($__internal_0_$__cuda_sm20_sqrt_rn_f32_slowpath) ;  /* 0x0000000000747944 */ /* 0x000fea0003c00000 */
[----:B------:R-:W-:Y:S01]  /*0f20*/  IMAD.MOV.U32 R0, RZ, RZ, R3 ;  /* 0x000000ffff007224 */ /* 0x000fe200078e0003 */
[----:B------:R-:W-:Y:S06]  /*0f30*/  BRA `(.L_x_10) ;  /* 0x0000000000107947 */ /* 0x000fec0003800000 */
.L_x_9:
[C---:B------:R-:W-:Y:S01]  /*0f40*/  FMUL.FTZ R0, R6.reuse, R3 ;  /* 0x0000000306007220 */ /* 0x040fe20000410000 */
[----:B------:R-:W-:-:S03]  /*0f50*/  FMUL.FTZ R5, R6, 0.5 ;  /* 0x3f00000006057820 */ /* 0x000fc60000410000 */
[----:B------:R-:W-:-:S04]  /*0f60*/  FFMA R3, -R0, R0, R3 ;  /* 0x0000000000037223 */ /* 0x000fc80000000103 */
[----:B------:R-:W-:-:S07]  /*0f70*/  FFMA R0, R3, R5, R0 ;  /* 0x0000000503007223 */ /* 0x000fce0000000000 */
.L_x_10:
[----:B------:R-:W-:Y:S05]  /*0f80*/  BSYNC.RECONVERGENT B0 ;  /* 0x0000000000007941 */ /* 0x000fea0003800200 */
.L_x_8:
[----:B------:R-:W0:Y:S01]  /*0f90*/  LDCU UR6, c[0x0][0x3ac] ;  /* 0x00007580ff0677ac */ /* 0x000e220008000800 */
[----:B------:R-:W-:Y:S01]  /*0fa0*/  BSSY.RECONVERGENT B0, `(.L_x_11) ;  /* 0x000000e000007945 */ /* 0x000fe20003800200 */
[----:B0-----:R-:W-:-:S04]  /*0fb0*/  FADD R7, R0, UR6 ;  /* 0x0000000600077e21 */ /* 0x001fc80008000000 */
        /* <DEDUP_REMOVED lines=12> */
.L_x_12:
[----:B------:R-:W-:Y:S05]  /*1080*/  BSYNC.RECONVERGENT B0 ;  /* 0x0000000000007941 */ /* 0x000fea0003800200 */
.L_x_11:
[----:B------:R-:W0:Y:S02]  /*1090*/  LDC.64 R2, c[0x0][0x380] ;  /* 0x0000e000ff027b82 */ /* 0x000e240000000a00 */
[----:B0-----:R-:W-:-:S05]  /*10a0*/  IMAD.WIDE R4, R4, 0x4, R2 ;  /* 0x0000000404047825 */ /* 0x001fca00078e0202 */
[----:B------:R-:W2:Y:S02]  /*10b0*/  LDG.E R3, desc[UR4][R4.64] ;  /* 0x0000000404037981 */ /* 0x000ea4000c1e1900 */
[----:B--2---:R-:W-:-:S05]  /*10c0*/  FADD R3, R3, -R0 ;  /* 0x8000000003037221 */ /* 0x004fca0000000000 */
[----:B------:R-:W-:Y:S01]  /*10d0*/  STG.E desc[UR4][R4.64], R3 ;  /* 0x0000000304007986 */ /* 0x000fe2000c101904 */
[----:B------:R-:W-:Y:S05]  /*10e0*/  EXIT ;  /* 0x000000000000794d */ /* 0x000fea0003800000 */
        .weak           $__internal_0_$__cuda_sm20_sqrt_rn_f32_slowpath
        .type           $__internal_0_$__cuda_sm20_sqrt_rn_f32_slowpath,@function
        .size           $__internal_0_$__cuda_sm20_sqrt_rn_f32_slowpath,($__internal_1_$__cuda_sm3x_div_rn_noftz_f32_slowpath - $__internal_0_$__cuda_sm20_sqrt_rn_f32_slowpath)
$__internal_0_$__cuda_sm20_sqrt_rn_f32_slowpath:
[----:B------:R-:W-:-:S13]  /*10f0*/  LOP3.LUT P0, RZ, R0, 0x7fffffff, RZ, 0xc0, !PT ;  /* 0x7fffffff00ff7812 */ /* 0x000fda000780c0ff */
[----:B------:R-:W-:Y:S01]  /*1100*/  @!P0 MOV R3, R0 ;  /* 0x0000000000038202 */ /* 0x000fe20000000f00 */
[----:B------:R-:W-:Y:S06]  /*1110*/  @!P0 BRA `(.L_x_13) ;  /* 0x0000000000408947 */ /* 0x000fec0003800000 */
[----:B------:R-:W-:-:S13]  /*1120*/  FSETP.GEU.FTZ.AND P0, PT, R0, RZ, PT ;  /* 0x000000ff0000720b */ /* 0x000fda0003f1e000 */
[----:B------:R-:W-:Y:S01]  /*1130*/  @!P0 MOV R3, 0x7fffffff ;  /* 0x7fffffff00038802 */ /* 0x000fe20000000f00 */
[----:B------:R-:W-:Y:S06]  /*1140*/  @!P0 BRA `(.L_x_13) ;  /* 0x0000000000348947 */ /* 0x000fec0003800000 */
[----:B------:R-:W-:-:S13]  /*1150*/  FSETP.GTU.FTZ.AND P0, PT, |R0|, +INF , PT ;  /* 0x7f8000000000780b */ /* 0x000fda0003f1c200 */
[----:B------:R-:W-:Y:S01]  /*1160*/  @P0 FADD.FTZ R3, R0, 1 ;  /* 0x3f80000000030421 */ /* 0x000fe20000010000 */
[----:B------:R-:W-:Y:S06]  /*1170*/  @P0 BRA `(.L_x_13) ;  /* 0x0000000000280947 */ /* 0x000fec0003800000 */
[----:B------:R-:W-:-:S13]  /*1180*/  FSETP.NEU.FTZ.AND P0, PT, |R0|, +INF , PT ;  /* 0x7f8000000000780b */ /* 0x000fda0003f1d200 */
[----:B------:R-:W-:-:S04]  /*1190*/  @P0 FFMA R5, R0, 1.84467440737095516160e+19, RZ ;  /* 0x5f80000000050823 */ /* 0x000fc800000000ff */
[----:B------:R-:W0:Y:S02]  /*11a0*/  @P0 MUFU.RSQ R6, R5 ;  /* 0x0000000500060308 */ /* 0x000e240000001400 */
[----:B0-----:R-:W-:Y:S01]  /*11b0*/  @P0 FMUL.FTZ R8, R5, R6 ;  /* 0x0000000605080220 */ /* 0x001fe20000410000 */
[----:B------:R-:W-:-:S03]  /*11c0*/  @P0 FMUL.FTZ R6, R6, 0.5 ;  /* 0x3f00000006060820 */ /* 0x000fc60000410000 */
[----:B------:R-:W-:-:S04]  /*11d0*/  @P0 FADD.FTZ R3, -R8, -RZ ;  /* 0x800000ff08030221 */ /* 0x000fc80000010100 */
[----:B------:R-:W-:Y:S01]  /*11e0*/  @P0 FFMA R7, R8, R3, R5 ;  /* 0x0000000308070223 */ /* 0x000fe20000000005 */
[----:B------:R-:W-:-:S03]  /*11f0*/  @!P0 MOV R3, R0 ;  /* 0x0000000000038202 */ /* 0x000fc60000000f00 */
[----:B------:R-:W-:-:S04]  /*1200*/  @P0 FFMA R6, R7, R6, R8 ;  /* 0x0000000607060223 */ /* 0x000fc80000000008 */
[----:B------:R-:W-:-:S07]  /*1210*/  @P0 FMUL.FTZ R3, R6, 2.3283064365386962891e-10 ;  /* 0x2f80000006030820 */ /* 0x000fce0000410000 */
.L_x_13:
[----:B------:R-:W-:Y:S01]  /*1220*/  HFMA2 R7, -RZ, RZ, 0, 0 ;  /* 0x00000000ff077431 */ /* 0x000fe200000001ff */
[----:B------:R-:W-:-:S04]  /*1230*/  MOV R6, R9 ;  /* 0x0000000900067202 */ /* 0x000fc80000000f00 */
[----:B------:R-:W-:Y:S05]  /*1240*/  RET.REL.NODEC R6 `(_Z11adam_updatePfS_S_S_ffffii) ;  /* 0xffffffec066c7950 */ /* 0x000fea0003c3ffff */
        .weak           $__internal_1_$__cuda_sm3x_div_rn_noftz_f32_slowpath
        .type           $__internal_1_$__cuda_sm3x_div_rn_noftz_f32_slowpath,@function
        .size           $__internal_1_$__cuda_sm3x_div_rn_noftz_f32_slowpath,(.L_x_150 - $__internal_1_$__cuda_sm3x_div_rn_noftz_f32_slowpath)
$__internal_1_$__cuda_sm3x_div_rn_noftz_f32_slowpath:
[----:B------:R-:W-:Y:S01]  /*1250*/  SHF.R.U32.HI R11, RZ, 0x17, R3 ;  /* 0x00000017ff0b7819 */ /* 0x000fe20000011603 */
[----:B------:R-:W-:Y:S01]  /*1260*/  BSSY.RECONVERGENT B1, `(.L_x_14) ;  /* 0x0000062000017945 */ /* 0x000fe20003800200 */
[----:B------:R-:W-:Y:S02]  /*1270*/  SHF.R.U32.HI R9, RZ, 0x17, R2 ;  /* 0x00000017ff097819 */ /* 0x000fe40000011602 */
[----:B------:R-:W-:Y:S02]  /*1280*/  LOP3.LUT R11, R11, 0xff, RZ, 0xc0, !PT ;  /* 0x000000ff0b0b7812 */ /* 0x000fe400078ec0ff */
[----:B------:R-:W-:-:S03]  /*1290*/  LOP3.LUT R14, R9, 0xff, RZ, 0xc0, !PT ;  /* 0x000000ff090e7812 */ /* 0x000fc600078ec0ff */
[----:B------:R-:W-:Y:S01]  /*12a0*/  VIADD R13, R11, 0xffffffff ;  /* 0xffffffff0b0d7836 */ /* 0x000fe20000000000 */
[----:B------:R-:W-:-:S04]  /*12b0*/  IADD3 R12, PT, PT, R14, -0x1, RZ ;  /* 0xffffffff0e0c7810 */ /* 0x000fc80007ffe0ff */
[----:B------:R-:W-:-:S04]  /*12c0*/  ISETP.GT.U32.AND P1, PT, R13, 0xfd, PT ;  /* 0x000000fd0d00780c */ /* 0x000fc80003f24070 */
[----:B------:R-:W-:-:S13]  /*12d0*/  ISETP.GT.U32.OR P1, PT, R12, 0xfd, P1 ;  /* 0x000000fd0c00780c */ /* 0x000fda0000f24470 */
[----:B------:R-:W-:Y:S01]  /*12e0*/  @!P1 MOV R9, RZ ;  /* 0x000000ff00099202 */ /* 0x000fe20000000f00 */
[----:B------:R-:W-:Y:S06]  /*12f0*/  @!P1 BRA `(.L_x_15) ;  /* 0x00000000005c9947 */ /* 0x000fec0003800000 */
[----:B------:R-:W-:Y:S02]  /*1300*/  FSETP.GTU.FTZ.AND P1, PT, |R2|, +INF , PT ;  /* 0x7f8000000200780b */ /* 0x000fe40003f3c200 */
[----:B------:R-:W-:-:S04]  /*1310*/  FSETP.GTU.FTZ.AND P2, PT, |R3|, +INF , PT ;  /* 0x7f8000000300780b */ /* 0x000fc80003f5c200 */
[----:B------:R-:W-:-:S13]  /*1320*/  PLOP3.LUT P1, PT, P1, P2, PT, 0xf8, 0x8f ;  /* 0x00000000008f781c */ /* 0x000fda0000f25f70 */
[----:B------:R-:W-:Y:S05]  /*1330*/  @P1 BRA `(.L_x_16) ;  /* 0x00000004004c1947 */ /* 0x000fea0003800000 */
[----:B------:R-:W-:-:S13]  /*1340*/  LOP3.LUT P1, RZ, R3, 0x7fffffff, R2, 0xc8, !PT ;  /* 0x7fffffff03ff7812 */ /* 0x000fda000782c802 */
[----:B------:R-:W-:Y:S05]  /*1350*/  @!P1 BRA `(.L_x_17) ;  /* 0x00000004003c9947 */ /* 0x000fea0003800000 */
[C---:B------:R-:W-:Y:S02]  /*1360*/  FSETP.NEU.FTZ.AND P3, PT, |R2|.reuse, +INF , PT ;  /* 0x7f8000000200780b */ /* 0x040fe40003f7d200 */
[----:B------:R-:W-:Y:S02]  /*1370*/  FSETP.NEU.FTZ.AND P2, PT, |R3|, +INF , PT ;  /* 0x7f8000000300780b */ /* 0x000fe40003f5d200 */
[----:B------:R-:W-:-:S11]  /*1380*/  FSETP.NEU.FTZ.AND P1, PT, |R2|, +INF , PT ;  /* 0x7f8000000200780b */ /* 0x000fd60003f3d200 */
[----:B------:R-:W-:Y:S05]  /*1390*/  @!P2 BRA !P3, `(.L_x_17) ;  /* 0x00000004002ca947 */ /* 0x000fea0005800000 */
[----:B------:R-:W-:-:S04]  /*13a0*/  LOP3.LUT P3, RZ, R2, 0x7fffffff, RZ, 0xc0, !PT ;  /* 0x7fffffff02ff7812 */ /* 0x000fc8000786c0ff */
[----:B------:R-:W-:-:S13]  /*13b0*/  PLOP3.LUT P2, PT, P2, P3, PT, 0x2f, 0xf2 ;  /* 0x0000000000f2781c */ /* 0x000fda0001746577 */
[----:B------:R-:W-:Y:S05]  /*13c0*/  @P2 BRA `(.L_x_18) ;  /* 0x0000000400182947 */ /* 0x000fea0003800000 */
[----:B------:R-:W-:-:S04]  /*13d0*/  LOP3.LUT P2, RZ, R3, 0x7fffffff, RZ, 0xc0, !PT ;  /* 0x7fffffff03ff7812 */ /* 0x000fc8000784c0ff */
[----:B------:R-:W-:-:S13]  /*13e0*/  PLOP3.LUT P1, PT, P1, P2, PT, 0x2f, 0xf2 ;  /* 0x0000000000f2781c */ /* 0x000fda0000f24577 */
[----:B------:R-:W-:Y:S05]  /*13f0*/  @P1 BRA `(.L_x_19) ;  /* 0x0000000400001947 */ /* 0x000fea0003800000 */
[----:B------:R-:W-:Y:S02]  /*1400*/  ISETP.GE.AND P1, PT, R12, RZ, PT ;  /* 0x000000ff0c00720c */ /* 0x000fe40003f26270 */
[----:B------:R-:W-:-:S11]  /*1410*/  ISETP.GE.AND P2, PT, R13, RZ, PT ;  /* 0x000000ff0d00720c */ /* 0x000fd60003f46270 */
[----:B------:R-:W-:Y:S01]  /*1420*/  @P1 MOV R9, RZ ;  /* 0x000000ff00091202 */ /* 0x000fe20000000f00 */
[----:B------:R-:W-:Y:S01]  /*1430*/  @!P1 FFMA R2, R2, 1.84467440737095516160e+19, RZ ;  /* 0x5f80000002029823 */ /* 0x000fe200000000ff */
[----:B------:R-:W-:Y:S01]  /*1440*/  @!P1 MOV R9, 0xffffffc0 ;  /* 0xffffffc000099802 */ /* 0x000fe20000000f00 */
[----:B------:R-:W-:-:S03]  /*1450*/  @!P2 FFMA R3, R3, 1.84467440737095516160e+19, RZ ;  /* 0x5f8000000303a823 */ /* 0x000fc600000000ff */
[----:B------:R-:W-:-:S07]  /*1460*/  @!P2 IADD3 R9, PT, PT, R9, 0x40, RZ ;  /* 0x000000400909a810 */ /* 0x000fce0007ffe0ff */
.L_x_15:
[----:B------:R-:W-:Y:S01]  /*1470*/  LEA R12, R11, 0xc0800000, 0x17 ;  /* 0xc08000000b0c7811 */ /* 0x000fe200078eb8ff */
[----:B------:R-:W-:Y:S03]  /*1480*/  BSSY.RECONVERGENT B2, `(.L_x_20) ;  /* 0x0000036000027945 */ /* 0x000fe60003800200 */
[----:B------:R-:W-:Y:S02]  /*1490*/  IADD3 R12, PT, PT, -R12, R3, RZ ;  /* 0x000000030c0c7210 */ /* 0x000fe40007ffe1ff */
[----:B------:R-:W-:Y:S02]  /*14a0*/  IADD3 R3, PT, PT, R14, -0x7f, RZ ;  /* 0xffffff810e037810 */ /* 0x000fe40007ffe0ff */
[----:B------:R0:W1:Y:S01]  /*14b0*/  MUFU.RCP R13, R12 ;  /* 0x0000000c000d7308 */ /* 0x0000620000001000 */
[----:B------:R-:W-:Y:S02]  /*14c0*/  FADD.FTZ R15, -R12, -RZ ;  /* 0x800000ff0c0f7221 */ /* 0x000fe40000010100 */
[C---:B------:R-:W-:Y:S01]  /*14d0*/  IMAD R2, R3.reuse, -0x800000, R2 ;  /* 0xff80000003027824 */ /* 0x040fe200078e0202 */
[----:B0-----:R-:W-:-:S05]  /*14e0*/  IADD3 R12, PT, PT, R3, 0x7f, -R11 ;  /* 0x0000007f030c7810 */ /* 0x001fca0007ffe80b */
[----:B------:R-:W-:Y:S02]  /*14f0*/  IMAD.IADD R12, R12, 0x1, R9 ;  /* 0x000000010c0c7824 */ /* 0x000fe400078e0209 */
[----:B-1----:R-:W-:-:S04]  /*1500*/  FFMA R14, R13, R15, 1 ;  /* 0x3f8000000d0e7423 */ /* 0x002fc8000000000f */
[----:B------:R-:W-:-:S04]  /*1510*/  FFMA R16, R13, R14, R13 ;  /* 0x0000000e0d107223 */ /* 0x000fc8000000000d */
[----:B------:R-:W-:-:S04]  /*1520*/  FFMA R13, R2, R16, RZ ;  /* 0x00000010020d7223 */ /* 0x000fc800000000ff */
[----:B------:R-:W-:-:S04]  /*1530*/  FFMA R14, R15, R13, R2 ;  /* 0x0000000d0f0e7223 */ /* 0x000fc80000000002 */
[----:B------:R-:W-:-:S04]  /*1540*/  FFMA R13, R16, R14, R13 ;  /* 0x0000000e100d7223 */ /* 0x000fc8000000000d */
[----:B------:R-:W-:-:S04]  /*1550*/  FFMA R14, R15, R13, R2 ;  /* 0x0000000d0f0e7223 */ /* 0x000fc80000000002 */
[----:B------:R-:W-:-:S05]  /*1560*/  FFMA R2, R16, R14, R13 ;  /* 0x0000000e10027223 */ /* 0x000fca000000000d */
[----:B------:R-:W-:-:S04]  /*1570*/  SHF.R.U32.HI R3, RZ, 0x17, R2 ;  /* 0x00000017ff037819 */ /* 0x000fc80000011602 */
[----:B------:R-:W-:-:S04]  /*1580*/  LOP3.LUT R3, R3, 0xff, RZ, 0xc0, !PT ;  /* 0x000000ff03037812 */ /* 0x000fc800078ec0ff */
[----:B------:R-:W-:-:S04]  /*1590*/  IADD3 R11, PT, PT, R3, R12, RZ ;  /* 0x0000000c030b7210 */ /* 0x000fc80007ffe0ff */
[----:B------:R-:W-:-:S04]  /*15a0*/  IADD3 R3, PT, PT, R11, -0x1, RZ ;  /* 0xffffffff0b037810 */ /* 0x000fc80007ffe0ff */
[----:B------:R-:W-:-:S13]  /*15b0*/  ISETP.GE.U32.AND P1, PT, R3, 0xfe, PT ;  /* 0x000000fe0300780c */ /* 0x000fda0003f26070 */
[----:B------:R-:W-:Y:S05]  /*15c0*/  @!P1 BRA `(.L_x_21) ;  /* 0x0000000000809947 */ /* 0x000fea0003800000 */
[----:B------:R-:W-:-:S13]  /*15d0*/  ISETP.GT.AND P1, PT, R11, 0xfe, PT ;  /* 0x000000fe0b00780c */ /* 0x000fda0003f24270 */
[----:B------:R-:W-:Y:S05]  /*15e0*/  @P1 BRA `(.L_x_22) ;  /* 0x00000000006c1947 */ /* 0x000fea0003800000 */
[----:B------:R-:W-:-:S13]  /*15f0*/  ISETP.GE.AND P1, PT, R11, 0x1, PT ;  /* 0x000000010b00780c */ /* 0x000fda0003f26270 */
[----:B------:R-:W-:Y:S05]  /*1600*/  @P1 BRA `(.L_x_23) ;  /* 0x0000000000741947 */ /* 0x000fea0003800000 */
[----:B------:R-:W-:Y:S02]  /*1610*/  ISETP.GE.AND P1, PT, R11, -0x18, PT ;  /* 0xffffffe80b00780c */ /* 0x000fe40003f26270 */
[----:B------:R-:W-:-:S11]  /*1620*/  LOP3.LUT R2, R2, 0x80000000, RZ, 0xc0, !PT ;  /* 0x8000000002027812 */ /* 0x000fd600078ec0ff */
[----:B------:R-:W-:Y:S05]  /*1630*/  @!P1 BRA `(.L_x_23) ;  /* 0x0000000000689947 */ /* 0x000fea0003800000 */
[CCC-:B------:R-:W-:Y:S01]  /*1640*/  FFMA.RZ R3, R16.reuse, R14.reuse, R13.reuse ;  /* 0x0000000e10037223 */ /* 0x1c0fe2000000c00d */
[CCC-:B------:R-:W-:Y:S01]  /*1650*/  FFMA.RM R12, R16.reuse, R14.reuse, R13.reuse ;  /* 0x0000000e100c7223 */ /* 0x1c0fe2000000400d */
[C---:B------:R-:W-:Y:S02]  /*1660*/  ISETP.NE.AND P3, PT, R11.reuse, RZ, PT ;  /* 0x000000ff0b00720c */ /* 0x040fe40003f65270 */
[----:B------:R-:W-:Y:S02]  /*1670*/  ISETP.NE.AND P2, PT, R11, RZ, PT ;  /* 0x000000ff0b00720c */ /* 0x000fe40003f45270 */
[----:B------:R-:W-:Y:S01]  /*1680*/  LOP3.LUT R9, R3, 0x7fffff, RZ, 0xc0, !PT ;  /* 0x007fffff03097812 */ /* 0x000fe200078ec0ff */
[----:B------:R-:W-:Y:S01]  /*1690*/  FFMA.RP R3, R16, R14, R13 ;  /* 0x0000000e10037223 */ /* 0x000fe2000000800d */
[----:B------:R-:W-:Y:S02]  /*16a0*/  IADD3 R14, PT, PT, R11, 0x20, RZ ;  /* 0x000000200b0e7810 */ /* 0x000fe40007ffe0ff */
[----:B------:R-:W-:-:S02]  /*16b0*/  LOP3.LUT R9, R9, 0x800000, RZ, 0xfc, !PT ;  /* 0x0080000009097812 */ /* 0x000fc400078efcff */
[----:B------:R-:W-:Y:S02]  /*16c0*/  IADD3 R11, PT, PT, -R11, RZ, RZ ;  /* 0x000000ff0b0b7210 */ /* 0x000fe40007ffe1ff */
[----:B------:R-:W-:Y:S02]  /*16d0*/  SHF.L.U32 R14, R9, R14, RZ ;  /* 0x0000000e090e7219 */ /* 0x000fe400000006ff */
[----:B------:R-:W-:Y:S02]  /*16e0*/  FSETP.NEU.FTZ.AND P1, PT, R3, R12, PT ;  /* 0x0000000c0300720b */ /* 0x000fe40003f3d000 */
[----:B------:R-:W-:Y:S02]  /*16f0*/  SEL R12, R11, RZ, P3 ;  /* 0x000000ff0b0c7207 */ /* 0x000fe40001800000 */
[----:B------:R-:W-:Y:S02]  /*1700*/  ISETP.NE.AND P2, PT, R14, RZ, P2 ;  /* 0x000000ff0e00720c */ /* 0x000fe40001745270 */
[----:B------:R-:W-:-:S02]  /*1710*/  SHF.R.U32.HI R12, RZ, R12, R9 ;  /* 0x0000000cff0c7219 */ /* 0x000fc40000011609 */
[----:B------:R-:W-:Y:S02]  /*1720*/  PLOP3.LUT P1, PT, P1, P2, PT, 0xf8, 0x8f ;  /* 0x00000000008f781c */ /* 0x000fe40000f25f70 */
[----:B------:R-:W-:Y:S02]  /*1730*/  SHF.R.U32.HI R14, RZ, 0x1, R12 ;  /* 0x00000001ff0e7819 */ /* 0x000fe4000001160c */
[----:B------:R-:W-:-:S04]  /*1740*/  SEL R3, RZ, 0x1, !P1 ;  /* 0x00000001ff037807 */ /* 0x000fc80004800000 */
[----:B------:R-:W-:-:S04]  /*1750*/  LOP3.LUT R3, R3, 0x1, R14, 0xf8, !PT ;  /* 0x0000000103037812 */ /* 0x000fc800078ef80e */
[----:B------:R-:W-:-:S04]  /*1760*/  LOP3.LUT R3, R3, R12, RZ, 0xc0, !PT ;  /* 0x0000000c03037212 */ /* 0x000fc800078ec0ff */
[----:B------:R-:W-:-:S04]  /*1770*/  IADD3 R3, PT, PT, R14, R3, RZ ;  /* 0x000000030e037210 */ /* 0x000fc80007ffe0ff */
[----:B------:R-:W-:Y:S01]  /*1780*/  LOP3.LUT R2, R3, R2, RZ, 0xfc, !PT ;  /* 0x0000000203027212 */ /* 0x000fe200078efcff */
[----:B------:R-:W-:Y:S06]  /*1790*/  BRA `(.L_x_23) ;  /* 0x0000000000107947 */ /* 0x000fec0003800000 */
.L_x_22:
[----:B------:R-:W-:-:S04]  /*17a0*/  LOP3.LUT R2, R2, 0x80000000, RZ, 0xc0, !PT ;  /* 0x8000000002027812 */ /* 0x000fc800078ec0ff */
[----:B------:R-:W-:Y:S01]  /*17b0*/  LOP3.LUT R2, R2, 0x7f800000, RZ, 0xfc, !PT ;  /* 0x7f80000002027812 */ /* 0x000fe200078efcff */
[----:B------:R-:W-:Y:S06]  /*17c0*/  BRA `(.L_x_23) ;  /* 0x0000000000047947 */ /* 0x000fec0003800000 */
.L_x_21:
[----:B------:R-:W-:-:S07]  /*17d0*/  LEA R2, R12, R2, 0x17 ;  /* 0x000000020c027211 */ /* 0x000fce00078eb8ff */
.L_x_23:
[----:B------:R-:W-:Y:S05]  /*17e0*/  BSYNC.RECONVERGENT B2 ;  /* 0x0000000000027941 */ /* 0x000fea0003800200 */
.L_x_20:
[----:B------:R-:W-:Y:S05]  /*17f0*/  BRA `(.L_x_24) ;  /* 0x0000000000207947 */ /* 0x000fea0003800000 */
.L_x_19:
[----:B------:R-:W-:-:S04]  /*1800*/  LOP3.LUT R2, R3, 0x80000000, R2, 0x48, !PT ;  /* 0x8000000003027812 */ /* 0x000fc800078e4802 */
[----:B------:R-:W-:Y:S01]  /*1810*/  LOP3.LUT R2, R2, 0x7f800000, RZ, 0xfc, !PT ;  /* 0x7f80000002027812 */ /* 0x000fe200078efcff */
[----:B------:R-:W-:Y:S06]  /*1820*/  BRA `(.L_x_24) ;  /* 0x0000000000147947 */ /* 0x000fec0003800000 */
.L_x_18:
[----:B------:R-:W-:Y:S01]  /*1830*/  LOP3.LUT R2, R3, 0x80000000, R2, 0x48, !PT ;  /* 0x8000000003027812 */ /* 0x000fe200078e4802 */
[----:B------:R-:W-:Y:S06]  /*1840*/  BRA `(.L_x_24) ;  /* 0x00000000000c7947 */ /* 0x000fec0003800000 */
.L_x_17:
[----:B------:R-:W0:Y:S01]  /*1850*/  MUFU.RSQ R2, -QNAN ;  /* 0xffc0000000027908 */ /* 0x000e220000001400 */
[----:B------:R-:W-:Y:S05]  /*1860*/  BRA `(.L_x_24) ;  /* 0x0000000000047947 */ /* 0x000fea0003800000 */
.L_x_16:
[----:B------:R-:W-:-:S07]  /*1870*/  FADD.FTZ R2, R2, R3 ;  /* 0x0000000302027221 */ /* 0x000fce0000010000 */
.L_x_24:
[----:B------:R-:W-:Y:S05]  /*1880*/  BSYNC.RECONVERGENT B1 ;  /* 0x0000000000017941 */ /* 0x000fea0003800200 */
.L_x_14:
[----:B------:R-:W-:-:S04]  /*1890*/  HFMA2 R11, -RZ, RZ, 0, 0 ;  /* 0x00000000ff0b7431 */ /* 0x000fc800000001ff */
[----:B0-----:R-:W-:Y:S05]  /*18a0*/  RET.REL.NODEC R10 `(_Z11adam_updatePfS_S_S_ffffii) ;  /* 0xffffffe40ad47950 */ /* 0x001fea0003c3ffff */
.L_x_25:
[----:B------:R-:W-:-:S00]  /*18b0*/  BRA `(.L_x_25) ;  /* 0xfffffffc00fc7947 */ /* 0x000fc0000383ffff */
[----:B------:R-:W-:-:S00]  /*18c0*/  NOP ;  /* 0x0000000000007918 */ /* 0x000fc00000000000 */
        /* <DEDUP_REMOVED lines=11> */
.L_x_150:


//--------------------- .text._Z13bias_backwardPfS_ii --------------------------
	.section	.text._Z13bias_backwardPfS_ii,"ax",@progbits
	.align	128
        .global         _Z13bias_backwardPfS_ii
        .type           _Z13bias_backwardPfS_ii,@function
        .size           _Z13bias_backwardPfS_ii,(.L_x_154 - _Z13bias_backwardPfS_ii)
        .other          _Z13bias_backwardPfS_ii,@"STO_CUDA_ENTRY STV_DEFAULT"
_Z13bias_backwardPfS_ii:
.text._Z13bias_backwardPfS_ii:
[----:B------:R-:W-:Y:S01]  /*0000*/  LDC R1, c[0x0][0x37c] ;  /* 0x0000df00ff017b82 */ /* 0x000fe20000000800 */
[----:B------:R-:W0:Y:S07]  /*0010*/  S2R R0, SR_CTAID.X ;  /* 0x0000000000007919 */ /* 0x000e2e0000002500 */
[----:B------:R-:W1:Y:S01]  /*0020*/  LDC.64 R2, c[0x0][0x390] ;  /* 0x0000e400ff027b82 */ /* 0x000e620000000a00 */
[----:B------:R-:W0:Y:S01]  /*0030*/  LDCU UR4, c[0x0][0x360] ;  /* 0x00006c00ff0477ac */ /* 0x000e220008000800 */
[----:B------:R-:W0:Y:S01]  /*0040*/  S2R R5, SR_TID.X ;  /* 0x0000000000057919 */ /* 0x000e220000002100 */
[----:B-1----:R-:W-:Y:S01]  /*0050*/  ISETP.GE.AND P0, PT, R2, 0x1, PT ;  /* 0x000000010200780c */ /* 0x002fe20003f06270 */
[----:B0-----:R-:W-:-:S05]  /*0060*/  IMAD R0, R0, UR4, R5 ;  /* 0x0000000400007c24 */ /* 0x001fca000f8e0205 */
[----:B------:R-:W-:-:S13]  /*0070*/  ISETP.GE.OR P0, PT, R0, R3, !P0 ;  /* 0x000000030000720c */ /* 0x000fda0004706670 */
[----:B------:R-:W-:Y:S05]  /*0080*/  @P0 EXIT ;  /* 0x000000000000094d */ /* 0x000fea0003800000 */
[----:B------:R-:W0:Y:S01]  /*0090*/  LDC.64 R4, c[0x0][0x380] ;  /* 0x0000e000ff047b82 */ /* 0x000e220000000a00 */
[----:B------:R-:W1:Y:S01]  /*00a0*/  LDCU.64 UR4, c[0x0][0x358] ;  /* 0x00006b00ff0477ac */ /* 0x000e620008000a00 */
[C---:B------:R-:W-:Y:S02]  /*00b0*/  ISETP.GE.U32.AND P1, PT, R2.reuse, 0x10, PT ;  /* 0x000000100200780c */ /* 0x040fe40003f26070 */
[----:B------:R-:W-:Y:S01]  /*00c0*/  LOP3.LUT R7, R2, 0xf, RZ, 0xc0, !PT ;  /* 0x0000000f02077812 */ /* 0x000fe200078ec0ff */
[----:B------:R-:W-:-:S03]  /*00d0*/  HFMA2 R8, -RZ, RZ, 0, 0 ;  /* 0x00000000ff087431 */ /* 0x000fc600000001ff */
[----:B------:R-:W-:Y:S01]  /*00e0*/  ISETP.NE.AND P0, PT, R7, RZ, PT ;  /* 0x000000ff0700720c */ /* 0x000fe20003f05270 */
[----:B0-----:R-:W-:-:S05]  /*00f0*/  IMAD.WIDE R4, R0, 0x4, R4 ;  /* 0x0000000400047825 */ /* 0x001fca00078e0204 */
[----:B-1----:R0:W5:Y:S01]  /*0100*/  LDG.E R9, desc[UR4][R4.64] ;  /* 0x0000000404097981 */ /* 0x002162000c1e1900 */
[----:B------:R-:W-:Y:S06]  /*0110*/  @!P1 BRA `(.L_x_26) ;  /* 0x0000000400209947 */ /* 0x000fec0003800000 */
[----:B------:R-:W-:Y:S02]  /*0120*/  LOP3.LUT R8, R2, 0x7ffffff0, RZ, 0xc0, !PT ;  /* 0x7ffffff002087812 */ /* 0x000fe400078ec0ff */
[----:B------:R-:W-:Y:S02]  /*0130*/  MOV R10, R0 ;  /* 0x00000000000a7202 */ /* 0x000fe40000000f00 */
[----:B------:R-:W-:-:S07]  /*0140*/  IADD3 R6, PT, PT, -R8, RZ, RZ ;  /* 0x000000ff08067210 */ /* 0x000fce0007ffe1ff */
.L_x_27:
[----:B------:R-:W1:Y:S02]  /*0150*/  LDC.64 R12, c[0x0][0x388] ;  /* 0x0000e200ff0c7b82 */ /* 0x000e640000000a00 */
[----:B-1----:R-:W-:-:S05]  /*0160*/  IMAD.WIDE R12, R10, 0x4, R12 ;  /* 0x000000040a0c7825 */ /* 0x002fca00078e020c */
[----:B------:R-:W2:Y:S02]  /*0170*/  LDG.E R14, desc[UR4][R12.64] ;  /* 0x000000040c0e7981 */ /* 0x000ea4000c1e1900 */
[----:B--23-5:R-:W-:Y:S01]  /*0180*/  FADD R9, R14, R9 ;  /* 0x000000090e097221 */ /* 0x02cfe20000000000 */
[----:B------:R-:W-:-:S04]  /*0190*/  IMAD.WIDE R14, R3, 0x4, R12 ;  /* 0x00000004030e7825 */ /* 0x000fc800078e020c */
[----:B------:R1:W-:Y:S04]  /*01a0*/  STG.E desc[UR4][R4.64], R9 ;  /* 0x0000000904007986 */ /* 0x0003e8000c101904 */
[----:B------:R-:W2:Y:S02]  /*01b0*/  LDG.E R16, desc[UR4][R14.64] ;  /* 0x000000040e107981 */ /* 0x000ea4000c1e1900 */
[----:B--2---:R-:W-:Y:S01]  /*01c0*/  FADD R11, R9, R16 ;  /* 0x00000010090b7221 */ /* 0x004fe20000000000 */
[----:B------:R-:W-:-:S04]  /*01d0*/  IMAD.WIDE R16, R3, 0x4, R14 ;  /* 0x0000000403107825 */ /* 0x000fc800078e020e */
[----:B------:R2:W-:Y:S04]  /*01e0*/  STG.E desc[UR4][R4.64], R11 ;  /* 0x0000000b04007986 */ /* 0x0005e8000c101904 */
[----:B------:R-:W3:Y:S02]  /*01f0*/  LDG.E R18, desc[UR4][R16.64] ;  /* 0x0000000410127981 */ /* 0x000ee4000c1e1900 */
[----:B---3--:R-:W-:Y:S01]  /*0200*/  FADD R21, R11, R18 ;  /* 0x000000120b157221 */ /* 0x008fe20000000000 */
[----:B------:R-:W-:-:S04]  /*0210*/  IMAD.WIDE R18, R3, 0x4, R16 ;  /* 0x0000000403127825 */ /* 0x000fc800078e0210 */
[----:B------:R3:W-:Y:S04]  /*0220*/  STG.E desc[UR4][R4.64], R21 ;  /* 0x0000001504007986 */ /* 0x0007e8000c101904 */
[----:B------:R-:W4:Y:S02]  /*0230*/  LDG.E R12, desc[UR4][R18.64] ;  /* 0x00000004120c7981 */ /* 0x000f24000c1e1900 */
[----:B----4-:R-:W-:Y:S01]  /*0240*/  FADD R23, R21, R12 ;  /* 0x0000000c15177221 */ /* 0x010fe20000000000 */
[----:B------:R-:W-:-:S04]  /*0250*/  IMAD.WIDE R12, R3, 0x4, R18 ;  /* 0x00000004030c7825 */ /* 0x000fc800078e0212 */
[----:B------:R4:W-:Y:S04]  /*0260*/  STG.E desc[UR4][R4.64], R23 ;  /* 0x0000001704007986 */ /* 0x0009e8000c101904 */
[----:B------:R-:W1:Y:S02]  /*0270*/  LDG.E R14, desc[UR4][R12.64] ;  /* 0x000000040c0e7981 */ /* 0x000e64000c1e1900 */
[----:B-1----:R-:W-:Y:S01]  /*0280*/  FADD R9, R23, R14 ;  /* 0x0000000e17097221 */ /* 0x002fe20000000000 */
        /* <DEDUP_REMOVED lines=17> */
[----:B------:R-:W-:Y:S04]  /*03a0*/  STG.E desc[UR4][R4.64], R9 ;  /* 0x0000000904007986 */ /* 0x000fe8000c101904 */
        /* <DEDUP_REMOVED lines=20> */
[----:B------:R-:W2:Y:S01]  /*04f0*/  LDG.E R18, desc[UR4][R16.64] ;  /* 0x0000000410127981 */ /* 0x000ea2000c1e1900 */
[----:B------:R-:W-:Y:S01]  /*0500*/  IADD3 R6, PT, PT, R6, 0x10, RZ ;  /* 0x0000001006067810 */ /* 0x000fe20007ffe0ff */
[----:B--2---:R-:W-:Y:S01]  /*0510*/  FADD R21, R11, R18 ;  /* 0x000000120b157221 */ /* 0x004fe20000000000 */
[----:B------:R-:W-:-:S04]  /*0520*/  IMAD.WIDE R18, R3, 0x4, R16 ;  /* 0x0000000403127825 */ /* 0x000fc800078e0210 */
[----:B------:R3:W-:Y:S04]  /*0530*/  STG.E desc[UR4][R4.64], R21 ;  /* 0x0000001504007986 */ /* 0x0007e8000c101904 */
[----:B------:R-:W2:Y:S01]  /*0540*/  LDG.E R18, desc[UR4][R18.64] ;  /* 0x0000000412127981 */ /* 0x000ea2000c1e1900 */
[----:B------:R-:W-:Y:S02]  /*0550*/  ISETP.NE.AND P1, PT, R6, RZ, PT ;  /* 0x000000ff0600720c */ /* 0x000fe40003f25270 */
[----:B------:R-:W-:Y:S01]  /*0560*/  LEA R10, R3, R10, 0x4 ;  /* 0x0000000a030a7211 */ /* 0x000fe200078e20ff */
[----:B--2---:R-:W-:-:S05]  /*0570*/  FADD R9, R21, R18 ;  /* 0x0000001215097221 */ /* 0x004fca0000000000 */
[----:B------:R3:W-:Y:S05]  /*0580*/  STG.E desc[UR4][R4.64], R9 ;  /* 0x0000000904007986 */ /* 0x0007ea000c101904 */
[----:B------:R-:W-:Y:S05]  /*0590*/  @P1 BRA `(.L_x_27) ;  /* 0xfffffff800ec1947 */ /* 0x000fea000383ffff */
.L_x_26:
[----:B------:R-:W-:Y:S05]  /*05a0*/  @!P0 EXIT ;  /* 0x000000000000894d */ /* 0x000fea0003800000 */
[----:B------:R-:W-:Y:S02]  /*05b0*/  ISETP.GE.U32.AND P0, PT, R7, 0x8, PT ;  /* 0x000000080700780c */ /* 0x000fe40003f06070 */
[----:B------:R-:W-:-:S04]  /*05c0*/  LOP3.LUT R16, R2, 0x7, RZ, 0xc0, !PT ;  /* 0x0000000702107812 */ /* 0x000fc800078ec0ff */
[----:B------:R-:W-:-:S07]  /*05d0*/  ISETP.NE.AND P1, PT, R16, RZ, PT ;  /* 0x000000ff1000720c */ /* 0x000fce0003f25270 */
[----:B------:R-:W-:Y:S06]  /*05e0*/  @!P0 BRA `(.L_x_28) ;  /* 0x00000000008c8947 */ /* 0x000fec0003800000 */
[----:B------:R-:W1:Y:S01]  /*05f0*/  LDC.64 R6, c[0x0][0x388] ;  /* 0x0000e200ff067b82 */ /* 0x000e620000000a00 */
[----:B---3--:R-:W-:-:S04]  /*0600*/  IMAD R11, R8, R3, R0 ;  /* 0x00000003080b7224 */ /* 0x008fc800078e0200 */
[----:B-1----:R-:W-:-:S05]  /*0610*/  IMAD.WIDE R6, R11, 0x4, R6 ;  /* 0x000000040b067825 */ /* 0x002fca00078e0206 */
[----:B------:R-:W2:Y:S02]  /*0620*/  LDG.E R10, desc[UR4][R6.64] ;  /* 0x00000004060a7981 */ /* 0x000ea4000c1e1900 */
[----:B--2--5:R-:W-:Y:S01]  /*0630*/  FADD R9, R9, R10 ;  /* 0x0000000a09097221 */ /* 0x024fe20000000000 */
[----:B------:R-:W-:-:S04]  /*0640*/  IMAD.WIDE R10, R3, 0x4, R6 ;  /* 0x00000004030a7825 */ /* 0x000fc800078e0206 */
[----:B------:R-:W-:Y:S04]  /*0650*/  STG.E desc[UR4][R4.64], R9 ;  /* 0x0000000904007986 */ /* 0x000fe8000c101904 */
[----:B------:R-:W2:Y:S02]  /*0660*/  LDG.E R12, desc[UR4][R10.64] ;  /* 0x000000040a0c7981 */ /* 0x000ea4000c1e1900 */
[----:B--2---:R-:W-:Y:S01]  /*0670*/  FADD R17, R9, R12 ;  /* 0x0000000c09117221 */ /* 0x004fe20000000000 */
        /* <DEDUP_REMOVED lines=10> */
[----:B------:R-:W3:Y:S02]  /*0720*/  LDG.E R10, desc[UR4][R6.64] ;  /* 0x00000004060a7981 */ /* 0x000ee4000c1e1900 */
[----:B---3--:R-:W-:Y:S01]  /*0730*/  FADD R23, R21, R10 ;  /* 0x0000000a15177221 */ /* 0x008fe20000000000 */
        /* <DEDUP_REMOVED lines=10> */
[----:B------:R-:W2:Y:S01]  /*07e0*/  LDG.E R14, desc[UR4][R14.64] ;  /* 0x000000040e0e7981 */ /* 0x000ea2000c1e1900 */
[----:B------:R-:W-:Y:S01]  /*07f0*/  IADD3 R8, PT, PT, R8, 0x8, RZ ;  /* 0x0000000808087810 */ /* 0x000fe20007ffe0ff */
[----:B--2---:R-:W-:-:S05]  /*0800*/  FADD R9, R19, R14 ;  /* 0x0000000e13097221 */ /* 0x004fca0000000000 */
[----:B------:R4:W-:Y:S02]  /*0810*/  STG.E desc[UR4][R4.64], R9 ;  /* 0x0000000904007986 */ /* 0x0009e4000c101904 */
.L_x_28:
        /* <DEDUP_REMOVED lines=8> */
[----:B------:R-:W4:Y:S02]  /*08a0*/  LDG.E R10, desc[UR4][R6.64] ;  /* 0x00000004060a7981 */ /* 0x000f24000c1e1900 */
[----:B----45:R-:W-:Y:S01]  /*08b0*/  FADD R17, R9, R10 ;  /* 0x0000000a09117221 */ /* 0x030fe20000000000 */
[----:B------:R-:W-:-:S04]  /*08c0*/  IMAD.WIDE R10, R3, 0x4, R6 ;  /* 0x00000004030a7825 */ /* 0x000fc800078e0206 */
[----:B------:R1:W-:Y:S04]  /*08d0*/  STG.E desc[UR4][R4.64], R17 ;  /* 0x0000001104007986 */ /* 0x0003e8000c101904 */
        /* <DEDUP_REMOVED lines=12> */
.L_x_29:
[----:B------:R-:W-:Y:S05]  /*09a0*/  @!P1 EXIT ;  /* 0x000000000000994d */ /* 0x000fea0003800000 */
[----:B---3--:R-:W2:Y:S01]  /*09b0*/  LDC.64 R10, c[0x0][0x388] ;  /* 0x0000e200ff0a7b82 */ /* 0x008ea20000000a00 */
[----:B------:R-:W-:Y:S01]  /*09c0*/  IMAD R0, R8, R3, R0 ;  /* 0x0000000308007224 */ /* 0x000fe200078e0200 */
[----:B------:R-:W-:-:S07]  /*09d0*/  IADD3 R2, PT, PT, -R2, RZ, RZ ;  /* 0x000000ff02027210 */ /* 0x000fce0007ffe1ff */
.L_x_30:
[----:B--2---:R-:W-:-:S06]  /*09e0*/  IMAD.WIDE R6, R0, 0x4, R10 ;  /* 0x0000000400067825 */ /* 0x004fcc00078e020a */
[----:B------:R-:W1:Y:S01]  /*09f0*/  LDG.E R6, desc[UR4][R6.64] ;  /* 0x0000000406067981 */ /* 0x000e62000c1e1900 */
[----:B------:R-:W-:Y:S02]  /*0a00*/  IADD3 R2, PT, PT, R2, 0x1, RZ ;  /* 0x0000000102027810 */ /* 0x000fe40007ffe0ff */
[----:B------:R-:W-:Y:S02]  /*0a10*/  IADD3 R0, PT, PT, R0, R3, RZ ;  /* 0x0000000300007210 */ /* 0x000fe40007ffe0ff */
[----:B------:R-:W-:Y:S01]  /*0a20*/  ISETP.NE.AND P0, PT, R2, RZ, PT ;  /* 0x000000ff0200720c */ /* 0x000fe20003f05270 */
[----:B-1-345:R-:W-:-:S05]  /*0a30*/  FADD R9, R6, R9 ;  /* 0x0000000906097221 */ /* 0x03afca0000000000 */
[----:B------:R3:W-:Y:S07]  /*0a40*/  STG.E desc[UR4][R4.64], R9 ;  /* 0x0000000904007986 */ /* 0x0007ee000c101904 */
[----:B------:R-:W-:Y:S05]  /*0a50*/  @P0 BRA `(.L_x_30) ;  /* 0xfffffffc00e00947 */ /* 0x000fea000383ffff */
[----:B------:R-:W-:Y:S05]  /*0a60*/  EXIT ;  /* 0x000000000000794d */ /* 0x000fea0003800000 */
.L_x_31:
        /* <DEDUP_REMOVED lines=9> */
.L_x_154:


//--------------------- .text._Z30softmax_cross_entropy_backwardPfS_Piii --------------------------
	.section	.text._Z30softmax_cross_entropy_backwardPfS_Piii,"ax",@progbits
	.align	128
        .global         _Z30softmax_cross_entropy_backwardPfS_Piii
        .type           _Z30softmax_cross_entropy_backwardPfS_Piii,@function
        .size           _Z30softmax_cross_entropy_backwardPfS_Piii,(.L_x_151 - _Z30softmax_cross_entropy_backwardPfS_Piii)
        .other          _Z30softmax_cross_entropy_backwardPfS_Piii,@"STO_CUDA_ENTRY STV_DEFAULT"
_Z30softmax_cross_entropy_backwardPfS_Piii:
.text._Z30softmax_cross_entropy_backwardPfS_Piii:
[----:B------:R-:W-:Y:S01]  /*0000*/  LDC R1, c[0x0][0x37c] ;  /* 0x0000df00ff017b82 */ /* 0x000fe20000000800 */
[----:B------:R-:W0:Y:S07]  /*0010*/  S2R R3, SR_TID.X ;  /* 0x0000000000037919 */ /* 0x000e2e0000002100 */
[----:B------:R-:W0:Y:S08]  /*0020*/  S2UR UR4, SR_CTAID.X ;  /* 0x00000000000479c3 */ /* 0x000e300000002500 */
[----:B------:R-:W0:Y:S08]  /*0030*/  LDC R2, c[0x0][0x360] ;  /* 0x0000d800ff027b82 */ /* 0x000e300000000800 */
[----:B------:R-:W1:Y:S01]  /*0040*/  LDC.64 R4, c[0x0][0x398] ;  /* 0x0000e600ff047b82 */ /* 0x000e620000000a00 */
[----:B0-----:R-:W-:-:S02]  /*0050*/  IMAD R2, R2, UR4, R3 ;  /* 0x0000000402027c24 */ /* 0x001fc4000f8e0203 */
[----:B-1----:R-:W-:-:S05]  /*0060*/  IMAD R3, R5, R4, RZ ;  /* 0x0000000405037224 */ /* 0x002fca00078e02ff */
[----:B------:R-:W-:-:S13]  /*0070*/  ISETP.GE.AND P0, PT, R2, R3, PT ;  /* 0x000000030200720c */ /* 0x000fda0003f06270 */
[----:B------:R-:W-:Y:S05]  /*0080*/  @P0 EXIT ;  /* 0x000000000000094d */ /* 0x000fea0003800000 */
[----:B------:R-:W-:Y:S01]  /*0090*/  IABS R9, R5 ;  /* 0x0000000500097213 */ /* 0x000fe20000000000 */
[----:B------:R-:W0:Y:S03]  /*00a0*/  LDCU.64 UR4, c[0x0][0x358] ;  /* 0x00006b00ff0477ac */ /* 0x000e260008000a00 */
[----:B------:R-:W1:Y:S08]  /*00b0*/  I2F.RP R0, R9 ;  /* 0x0000000900007306 */ /* 0x000e700000209400 */
[----:B-1----:R-:W1:Y:S02]  /*00c0*/  MUFU.RCP R0, R0 ;  /* 0x0000000000007308 */ /* 0x002e640000001000 */
[----:B-1----:R-:W-:-:S06]  /*00d0*/  VIADD R6, R0, 0xffffffe ;  /* 0x0ffffffe00067836 */ /* 0x002fcc0000000000 */
[----:B------:R1:W2:Y:S02]  /*00e0*/  F2I.FTZ.U32.TRUNC.NTZ R7, R6 ;  /* 0x0000000600077305 */ /* 0x0002a4000021f000 */
[----:B-1----:R-:W-:Y:S02]  /*00f0*/  IMAD.MOV.U32 R6, RZ, RZ, RZ ;  /* 0x000000ffff067224 */ /* 0x002fe400078e00ff */
[----:B--2---:R-:W-:-:S04]  /*0100*/  IMAD.MOV R8, RZ, RZ, -R7 ;  /* 0x000000ffff087224 */ /* 0x004fc800078e0a07 */
[----:B------:R-:W-:Y:S01]  /*0110*/  IMAD R3, R8, R9, RZ ;  /* 0x0000000908037224 */ /* 0x000fe200078e02ff */
[----:B------:R-:W-:-:S03]  /*0120*/  IABS R8, R2 ;  /* 0x0000000200087213 */ /* 0x000fc60000000000 */
[----:B------:R-:W-:-:S06]  /*0130*/  IMAD.HI.U32 R7, R7, R3, R6 ;  /* 0x0000000307077227 */ /* 0x000fcc00078e0006 */
[----:B------:R-:W-:Y:S02]  /*0140*/  IMAD.HI.U32 R3, R7, R8, RZ ;  /* 0x0000000807037227 */ /* 0x000fe400078e00ff */
[----:B------:R-:W1:Y:S02]  /*0150*/  LDC.64 R6, c[0x0][0x388] ;  /* 0x0000e200ff067b82 */ /* 0x000e640000000a00 */
[----:B------:R-:W-:-:S04]  /*0160*/  IMAD.MOV R0, RZ, RZ, -R3 ;  /* 0x000000ffff007224 */ /* 0x000fc800078e0a03 */
[----:B------:R-:W-:-:S05]  /*0170*/  IMAD R0, R9, R0, R8 ;  /* 0x0000000009007224 */ /* 0x000fca00078e0208 */
[----:B------:R-:W-:-:S13]  /*0180*/  ISETP.GT.U32.AND P2, PT, R9, R0, PT ;  /* 0x000000000900720c */ /* 0x000fda0003f44070 */
[----:B------:R-:W-:Y:S02]  /*0190*/  @!P2 IMAD.IADD R0, R0, 0x1, -R9 ;  /* 0x000000010000a824 */ /* 0x000fe400078e0a09 */
[----:B------:R-:W-:Y:S01]  /*01a0*/  @!P2 VIADD R3, R3, 0x1 ;  /* 0x000000010303a836 */ /* 0x000fe20000000000 */
[----:B------:R-:W-:Y:S02]  /*01b0*/  ISETP.NE.AND P2, PT, R5, RZ, PT ;  /* 0x000000ff0500720c */ /* 0x000fe40003f45270 */
[----:B------:R-:W-:Y:S02]  /*01c0*/  ISETP.GE.U32.AND P0, PT, R0, R9, PT ;  /* 0x000000090000720c */ /* 0x000fe40003f06070 */
[----:B------:R-:W2:Y:S01]  /*01d0*/  LDC.64 R8, c[0x0][0x390] ;  /* 0x0000e400ff087b82 */ /* 0x000ea20000000a00 */
[----:B------:R-:W-:-:S04]  /*01e0*/  LOP3.LUT R0, R2, R5, RZ, 0x3c, !PT ;  /* 0x0000000502007212 */ /* 0x000fc800078e3cff */
[----:B------:R-:W-:-:S06]  /*01f0*/  ISETP.GE.AND P1, PT, R0, RZ, PT ;  /* 0x000000ff0000720c */ /* 0x000fcc0003f26270 */
[----:B------:R-:W-:-:S07]  /*0200*/  @P0 VIADD R3, R3, 0x1 ;  /* 0x0000000103030836 */ /* 0x000fce0000000000 */
[----:B------:R-:W-:Y:S01]  /*0210*/  @!P1 IMAD.MOV R3, RZ, RZ, -R3 ;  /* 0x000000ffff039224 */ /* 0x000fe200078e0a03 */
[----:B------:R-:W-:-:S05]  /*0220*/  @!P2 LOP3.LUT R3, RZ, R5, RZ, 0x33, !PT ;  /* 0x00000005ff03a212 */ /* 0x000fca00078e33ff */
[----:B--2---:R-:W-:-:S06]  /*0230*/  IMAD.WIDE R8, R3, 0x4, R8 ;  /* 0x0000000403087825 */ /* 0x004fcc00078e0208 */
[----:B0-----:R-:W2:Y:S01]  /*0240*/  LDG.E R8, desc[UR4][R8.64] ;  /* 0x0000000408087981 */ /* 0x001ea2000c1e1900 */
[----:B-1----:R-:W-:-:S05]  /*0250*/  IMAD.WIDE R6, R2, 0x4, R6 ;  /* 0x0000000402067825 */ /* 0x002fca00078e0206 */
[----:B------:R-:W3:Y:S01]  /*0260*/  LDG.E R0, desc[UR4][R6.64] ;  /* 0x0000000406007981 */ /* 0x000ee2000c1e1900 */
[----:B------:R-:W-:Y:S01]  /*0270*/  IMAD.MOV R3, RZ, RZ, -R3 ;  /* 0x000000ffff037224 */ /* 0x000fe200078e0a03 */
[----:B------:R-:W-:Y:S01]  /*0280*/  I2FP.F32.S32 R11, R4 ;  /* 0x00000004000b7245 */ /* 0x000fe20000201400 */
[----:B------:R-:W-:Y:S02]  /*0290*/  BSSY.RECONVERGENT B0, `(.L_x_32) ;  /* 0x0000010000007945 */ /* 0x000fe40003800200 */
[----:B------:R-:W-:Y:S01]  /*02a0*/  IMAD R5, R5, R3, R2 ;  /* 0x0000000305057224 */ /* 0x000fe200078e0202 */
[----:B------:R-:W0:Y:S04]  /*02b0*/  MUFU.RCP R4, R11 ;  /* 0x0000000b00047308 */ /* 0x000e280000001000 */
[----:B--2---:R-:W-:Y:S01]  /*02c0*/  ISETP.NE.AND P0, PT, R5, R8, PT ;  /* 0x000000080500720c */ /* 0x004fe20003f05270 */
[----:B0-----:R-:W-:-:S03]  /*02d0*/  FFMA R5, -R11, R4, 1 ;  /* 0x3f8000000b057423 */ /* 0x001fc60000000104 */
[----:B------:R-:W-:Y:S01]  /*02e0*/  FSEL R3, RZ, 1, P0 ;  /* 0x3f800000ff037808 */ /* 0x000fe20000000000 */
[----:B------:R-:W-:-:S04]  /*02f0*/  FFMA R5, R4, R5, R4 ;  /* 0x0000000504057223 */ /* 0x000fc80000000004 */
[----:B---3--:R-:W-:-:S04]  /*0300*/  FADD R0, R0, -R3 ;  /* 0x8000000300007221 */ /* 0x008fc80000000000 */
[----:B------:R-:W0:Y:S01]  /*0310*/  FCHK P0, R0, R11 ;  /* 0x0000000b00007302 */ /* 0x000e220000000000 */
[----:B------:R-:W-:-:S04]  /*0320*/  FFMA R4, R0, R5, RZ ;  /* 0x0000000500047223 */ /* 0x000fc800000000ff */
[----:B------:R-:W-:-:S04]  /*0330*/  FFMA R3, -R11, R4, R0 ;  /* 0x000000040b037223 */ /* 0x000fc80000000100 */
[----:B------:R-:W-:Y:S01]  /*0340*/  FFMA R7, R5, R3, R4 ;  /* 0x0000000305077223 */ /* 0x000fe20000000004 */
[----:B0-----:R-:W-:Y:S06]  /*0350*/  @!P0 BRA `(.L_x_33) ;  /* 0x00000000000c8947 */ /* 0x001fec0003800000 */
[----:B------:R-:W-:-:S07]  /*0360*/  MOV R4, 0x380 ;  /* 0x0000038000047802 */ /* 0x000fce0000000f00 */
[----:B------:R-:W-:Y:S05]  /*0370*/  CALL.REL.NOINC `($__internal_2_$__cuda_sm3x_div_rn_noftz_f32_slowpath) ;  /* 0x0000000000187944 */ /* 0x000fea0003c00000 */
[----:B------:R-:W-:-:S07]  /*0380*/  IMAD.MOV.U32 R7, RZ, RZ, R0 ;  /* 0x000000ffff077224 */ /* 0x000fce00078e0000 */
.L_x_33:
[----:B------:R-:W-:Y:S05]  /*0390*/  BSYNC.RECONVERGENT B0 ;  /* 0x0000000000007941 */ /* 0x000fea0003800200 */
.L_x_32:
[----:B------:R-:W0:Y:S02]  /*03a0*/  LDC.64 R4, c[0x0][0x380] ;  /* 0x0000e000ff047b82 */ /* 0x000e240000000a00 */
[----:B0-----:R-:W-:-:S05]  /*03b0*/  IMAD.WIDE R2, R2, 0x4, R4 ;  /* 0x0000000402027825 */ /* 0x001fca00078e0204 */
[----:B------:R-:W-:Y:S01]  /*03c0*/  STG.E desc[UR4][R2.64], R7 ;  /* 0x0000000702007986 */ /* 0x000fe2000c101904 */
[----:B------:R-:W-:Y:S05]  /*03d0*/  EXIT ;  /* 0x000000000000794d */ /* 0x000fea0003800000 */
        .weak           $__internal_2_$__cuda_sm3x_div_rn_noftz_f32_slowpath
        .type           $__internal_2_$__cuda_sm3x_div_rn_noftz_f32_slowpath,@function
        .size           $__internal_2_$__cuda_sm3x_div_rn_noftz_f32_slowpath,(.L_x_151 - $__internal_2_$__cuda_sm3x_div_rn_noftz_f32_slowpath)
$__internal_2_$__cuda_sm3x_div_rn_noftz_f32_slowpath:
[----:B------:R-:W-:Y:S01]  /*03e0*/  SHF.R.U32.HI R5, RZ, 0x17, R11 ;  /* 0x00000017ff057819 */ /* 0x000fe2000001160b */
[----:B------:R-:W-:Y:S01]  /*03f0*/  BSSY.RECONVERGENT B1, `(.L_x_34) ;  /* 0x0000064000017945 */ /* 0x000fe20003800200 */
[--C-:B------:R-:W-:Y:S01]  /*0400*/  SHF.R.U32.HI R3, RZ, 0x17, R0.reuse ;  /* 0x00000017ff037819 */ /* 0x100fe20000011600 */
[----:B------:R-:W-:Y:S01]  /*0410*/  IMAD.MOV.U32 R6, RZ, RZ, R0 ;  /* 0x000000ffff067224 */ /* 0x000fe200078e0000 */
[----:B------:R-:W-:Y:S02]  /*0420*/  LOP3.LUT R5, R5, 0xff, RZ, 0xc0, !PT ;  /* 0x000000ff05057812 */ /* 0x000fe400078ec0ff */
[----:B------:R-:W-:-:S03]  /*0430*/  LOP3.LUT R10, R3, 0xff, RZ, 0xc0, !PT ;  /* 0x000000ff030a7812 */ /* 0x000fc600078ec0ff */
[----:B------:R-:W-:Y:S02]  /*0440*/  VIADD R8, R5, 0xffffffff ;  /* 0xffffffff05087836 */ /* 0x000fe40000000000 */
[----:B------:R-:W-:-:S03]  /*0450*/  VIADD R9, R10, 0xffffffff ;  /* 0xffffffff0a097836 */ /* 0x000fc60000000000 */
[----:B------:R-:W-:-:S04]  /*0460*/  ISETP.GT.U32.AND P0, PT, R8, 0xfd, PT ;  /* 0x000000fd0800780c */ /* 0x000fc80003f04070 */
[----:B------:R-:W-:-:S13]  /*0470*/  ISETP.GT.U32.OR P0, PT, R9, 0xfd, P0 ;  /* 0x000000fd0900780c */ /* 0x000fda0000704470 */
[----:B------:R-:W-:Y:S01]  /*0480*/  @!P0 IMAD.MOV.U32 R7, RZ, RZ, RZ ;  /* 0x000000ffff078224 */ /* 0x000fe200078e00ff */
[----:B------:R-:W-:Y:S06]  /*0490*/  @!P0 BRA `(.L_x_35) ;  /* 0x0000000000608947 */ /* 0x000fec0003800000 */
[----:B------:R-:W-:Y:S01]  /*04a0*/  FSETP.GTU.FTZ.AND P0, PT, |R0|, +INF , PT ;  /* 0x7f8000000000780b */ /* 0x000fe20003f1c200 */
[----:B------:R-:W-:Y:S01]  /*04b0*/  IMAD.MOV.U32 R3, RZ, RZ, R11 ;  /* 0x000000ffff037224 */ /* 0x000fe200078e000b */
        /* <DEDUP_REMOVED lines=17> */
[----:B------:R-:W-:Y:S02]  /*05d0*/  @P0 IMAD.MOV.U32 R7, RZ, RZ, RZ ;  /* 0x000000ffff070224 */ /* 0x000fe400078e00ff */
[----:B------:R-:W-:Y:S01]  /*05e0*/  @!P0 FFMA R6, R0, 1.84467440737095516160e+19, RZ ;  /* 0x5f80000000068823 */ /* 0x000fe200000000ff */
[----:B------:R-:W-:Y:S02]  /*05f0*/  @!P0 IMAD.MOV.U32 R7, RZ, RZ, -0x40 ;  /* 0xffffffc0ff078424 */ /* 0x000fe400078e00ff */
[----:B------:R-:W-:Y:S02]  /*0600*/  @!P1 FFMA R11, R3, 1.84467440737095516160e+19, RZ ;  /* 0x5f800000030b9823 */ /* 0x000fe400000000ff */
[----:B------:R-:W-:-:S07]  /*0610*/  @!P1 VIADD R7, R7, 0x40 ;  /* 0x0000004007079836 */ /* 0x000fce0000000000 */
.L_x_35:
[----:B------:R-:W-:Y:S01]  /*0620*/  LEA R0, R5, 0xc0800000, 0x17 ;  /* 0xc080000005007811 */ /* 0x000fe200078eb8ff */
[----:B------:R-:W-:Y:S01]  /*0630*/  VIADD R3, R10, 0xffffff81 ;  /* 0xffffff810a037836 */ /* 0x000fe20000000000 */
[----:B------:R-:W-:Y:S03]  /*0640*/  BSSY.RECONVERGENT B2, `(.L_x_40) ;  /* 0x0000035000027945 */ /* 0x000fe60003800200 */
[----:B------:R-:W-:Y:S02]  /*0650*/  IMAD.IADD R11, R11, 0x1, -R0 ;  /* 0x000000010b0b7824 */ /* 0x000fe400078e0a00 */
[----:B------:R-:W-:Y:S02]  /*0660*/  IMAD R0, R3, -0x800000, R6 ;  /* 0xff80000003007824 */ /* 0x000fe400078e0206 */
[----:B------:R-:W0:Y:S01]  /*0670*/  MUFU.RCP R8, R11 ;  /* 0x0000000b00087308 */ /* 0x000e220000001000 */
[----:B------:R-:W-:-:S04]  /*0680*/  FADD.FTZ R9, -R11, -RZ ;  /* 0x800000ff0b097221 */ /* 0x000fc80000010100 */
[----:B0-----:R-:W-:-:S04]  /*0690*/  FFMA R13, R8, R9, 1 ;  /* 0x3f800000080d7423 */ /* 0x001fc80000000009 */
[----:B------:R-:W-:-:S04]  /*06a0*/  FFMA R15, R8, R13, R8 ;  /* 0x0000000d080f7223 */ /* 0x000fc80000000008 */
[----:B------:R-:W-:-:S04]  /*06b0*/  FFMA R6, R0, R15, RZ ;  /* 0x0000000f00067223 */ /* 0x000fc800000000ff */
[----:B------:R-:W-:-:S04]  /*06c0*/  FFMA R13, R9, R6, R0 ;  /* 0x00000006090d7223 */ /* 0x000fc80000000000 */
[----:B------:R-:W-:Y:S01]  /*06d0*/  FFMA R8, R15, R13, R6 ;  /* 0x0000000d0f087223 */ /* 0x000fe20000000006 */
[----:B------:R-:W-:-:S03]  /*06e0*/  IADD3 R6, PT, PT, R3, 0x7f, -R5 ;  /* 0x0000007f03067810 */ /* 0x000fc60007ffe805 */
[----:B------:R-:W-:Y:S02]  /*06f0*/  FFMA R9, R9, R8, R0 ;  /* 0x0000000809097223 */ /* 0x000fe40000000000 */
[----:B------:R-:W-:Y:S02]  /*0700*/  IMAD.IADD R6, R6, 0x1, R7 ;  /* 0x0000000106067824 */ /* 0x000fe400078e0207 */
[----:B------:R-:W-:-:S05]  /*0710*/  FFMA R0, R15, R9, R8 ;  /* 0x000000090f007223 */ /* 0x000fca0000000008 */
[----:B------:R-:W-:-:S04]  /*0720*/  SHF.R.U32.HI R3, RZ, 0x17, R0 ;  /* 0x00000017ff037819 */ /* 0x000fc80000011600 */
[----:B------:R-:W-:-:S05]  /*0730*/  LOP3.LUT R3, R3, 0xff, RZ, 0xc0, !PT ;  /* 0x000000ff03037812 */ /* 0x000fca00078ec0ff */
[----:B------:R-:W-:-:S04]  /*0740*/  IMAD.IADD R7, R3, 0x1, R6 ;  /* 0x0000000103077824 */ /* 0x000fc800078e0206 */
[----:B------:R-:W-:-:S05]  /*0750*/  VIADD R3, R7, 0xffffffff ;  /* 0xffffffff07037836 */ /* 0x000fca0000000000 */
        /* <DEDUP_REMOVED lines=10> */
[-CC-:B------:R-:W-:Y:S01]  /*0800*/  FFMA.RM R6, R15, R9.reuse, R8.reuse ;  /* 0x000000090f067223 */ /* 0x180fe20000004008 */
[C---:B------:R-:W-:Y:S02]  /*0810*/  ISETP.NE.AND P2, PT, R7.reuse, RZ, PT ;  /* 0x000000ff0700720c */ /* 0x040fe40003f45270 */
[----:B------:R-:W-:Y:S02]  /*0820*/  ISETP.NE.AND P1, PT, R7, RZ, PT ;  /* 0x000000ff0700720c */ /* 0x000fe40003f25270 */
[----:B------:R-:W-:Y:S01]  /*0830*/  LOP3.LUT R5, R3, 0x7fffff, RZ, 0xc0, !PT ;  /* 0x007fffff03057812 */ /* 0x000fe200078ec0ff */
[----:B------:R-:W-:Y:S01]  /*0840*/  FFMA.RP R3, R15, R9, R8 ;  /* 0x000000090f037223 */ /* 0x000fe20000008008 */
[----:B------:R-:W-:Y:S02]  /*0850*/  VIADD R8, R7, 0x20 ;  /* 0x0000002007087836 */ /* 0x000fe40000000000 */
[----:B------:R-:W-:Y:S01]  /*0860*/  LOP3.LUT R5, R5, 0x800000, RZ, 0xfc, !PT ;  /* 0x0080000005057812 */ /* 0x000fe200078efcff */
[----:B------:R-:W-:Y:S01]  /*0870*/  IMAD.MOV R7, RZ, RZ, -R7 ;  /* 0x000000ffff077224 */ /* 0x000fe200078e0a07 */
[----:B------:R-:W-:-:S02]  /*0880*/  FSETP.NEU.FTZ.AND P0, PT, R3, R6, PT ;  /* 0x000000060300720b */ /* 0x000fc40003f1d000 */
[----:B------:R-:W-:Y:S02]  /*0890*/  SHF.L.U32 R8, R5, R8, RZ ;  /* 0x0000000805087219 */ /* 0x000fe400000006ff */
[----:B------:R-:W-:Y:S02]  /*08a0*/  SEL R6, R7, RZ, P2 ;  /* 0x000000ff07067207 */ /* 0x000fe40001000000 */
[----:B------:R-:W-:Y:S02]  /*08b0*/  ISETP.NE.AND P1, PT, R8, RZ, P1 ;  /* 0x000000ff0800720c */ /* 0x000fe40000f25270 */
[----:B------:R-:W-:Y:S02]  /*08c0*/  SHF.R.U32.HI R6, RZ, R6, R5 ;  /* 0x00000006ff067219 */ /* 0x000fe40000011605 */
[----:B------:R-:W-:Y:S02]  /*08d0*/  PLOP3.LUT P0, PT, P0, P1, PT, 0xf8, 0x8f ;  /* 0x00000000008f781c */ /* 0x000fe40000703f70 */
[----:B------:R-:W-:-:S02]  /*08e0*/  SHF.R.U32.HI R8, RZ, 0x1, R6 ;  /* 0x00000001ff087819 */ /* 0x000fc40000011606 */
[----:B------:R-:W-:-:S04]  /*08f0*/  SEL R3, RZ, 0x1, !P0 ;  /* 0x00000001ff037807 */ /* 0x000fc80004000000 */
[----:B------:R-:W-:-:S04]  /*0900*/  LOP3.LUT R3, R3, 0x1, R8, 0xf8, !PT ;  /* 0x0000000103037812 */ /* 0x000fc800078ef808 */
[----:B------:R-:W-:-:S05]  /*0910*/  LOP3.LUT R3, R3, R6, RZ, 0xc0, !PT ;  /* 0x0000000603037212 */ /* 0x000fca00078ec0ff */
[----:B------:R-:W-:-:S05]  /*0920*/  IMAD.IADD R3, R8, 0x1, R3 ;  /* 0x0000000108037824 */ /* 0x000fca00078e0203 */
[----:B------:R-:W-:Y:S01]  /*0930*/  LOP3.LUT R0, R3, R0, RZ, 0xfc, !PT ;  /* 0x0000000003007212 */ /* 0x000fe200078efcff */
[----:B------:R-:W-:Y:S06]  /*0940*/  BRA `(.L_x_43) ;  /* 0x0000000000107947 */ /* 0x000fec0003800000 */
.L_x_42:
[----:B------:R-:W-:-:S04]  /*0950*/  LOP3.LUT R0, R0, 0x80000000, RZ, 0xc0, !PT ;  /* 0x8000000000007812 */ /* 0x000fc800078ec0ff */
[----:B------:R-:W-:Y:S01]  /*0960*/  LOP3.LUT R0, R0, 0x7f800000, RZ, 0xfc, !PT ;  /* 0x7f80000000007812 */ /* 0x000fe200078efcff */
[----:B------:R-:W-:Y:S06]  /*0970*/  BRA `(.L_x_43) ;  /* 0x0000000000047947 */ /* 0x000fec0003800000 */
.L_x_41:
[----:B------:R-:W-:-:S07]  /*0980*/  IMAD R0, R6, 0x800000, R0 ;  /* 0x0080000006007824 */ /* 0x000fce00078e0200 */
.L_x_43:
[----:B------:R-:W-:Y:S05]  /*0990*/  BSYNC.RECONVERGENT B2 ;  /* 0x0000000000027941 */ /* 0x000fea0003800200 */
.L_x_40:
[----:B------:R-:W-:Y:S05]  /*09a0*/  BRA `(.L_x_44) ;  /* 0x0000000000207947 */ /* 0x000fea0003800000 */
.L_x_39:
[----:B------:R-:W-:-:S04]  /*09b0*/  LOP3.LUT R0, R11, 0x80000000, R6, 0x48, !PT ;  /* 0x800000000b007812 */ /* 0x000fc800078e4806 */
[----:B------:R-:W-:Y:S01]  /*09c0*/  LOP3.LUT R0, R0, 0x7f800000, RZ, 0xfc, !PT ;  /* 0x7f80000000007812 */ /* 0x000fe200078efcff */
[----:B------:R-:W-:Y:S06]  /*09d0*/  BRA `(.L_x_44) ;  /* 0x0000000000147947 */ /* 0x000fec0003800000 */
.L_x_38:
[----:B------:R-:W-:Y:S01]  /*09e0*/  LOP3.LUT R0, R11, 0x80000000, R6, 0x48, !PT ;  /* 0x800000000b007812 */ /* 0x000fe200078e4806 */
[----:B------:R-:W-:Y:S06]  /*09f0*/  BRA `(.L_x_44) ;  /* 0x00000000000c7947 */ /* 0x000fec0003800000 */
.L_x_37:
[----:B------:R-:W0:Y:S01]  /*0a00*/  MUFU.RSQ R0, -QNAN ;  /* 0xffc0000000007908 */ /* 0x000e220000001400 */
[----:B------:R-:W-:Y:S05]  /*0a10*/  BRA `(.L_x_44) ;  /* 0x0000000000047947 */ /* 0x000fea0003800000 */
.L_x_36:
[----:B------:R-:W-:-:S07]  /*0a20*/  FADD.FTZ R0, R0, R3 ;  /* 0x0000000300007221 */ /* 0x000fce0000010000 */
.L_x_44:
[----:B------:R-:W-:Y:S05]  /*0a30*/  BSYNC.RECONVERGENT B1 ;  /* 0x0000000000017941 */ /* 0x000fea0003800200 */
.L_x_34:
[----:B------:R-:W-:-:S04]  /*0a40*/  IMAD.MOV.U32 R5, RZ, RZ, 0x0 ;  /* 0x00000000ff057424 */ /* 0x000fc800078e00ff */
[----:B0-----:R-:W-:Y:S05]  /*0a50*/  RET.REL.NODEC R4 `(_Z30softmax_cross_entropy_backwardPfS_Piii) ;  /* 0xfffffff404687950 */ /* 0x001fea0003c3ffff */
.L_x_45:
        /* <DEDUP_REMOVED lines=10> */
.L_x_151:


//--------------------- .text._Z13ReLU_backwardPfS_i --------------------------
	.section	.text._Z13ReLU_backwardPfS_i,"ax",@progbits
	.align	128
        .global         _Z13ReLU_backwardPfS_i
        .type           _Z13ReLU_backwardPfS_i,@function
        .size           _Z13ReLU_backwardPfS_i,(.L_x_156 - _Z13ReLU_backwardPfS_i)
        .other          _Z13ReLU_backwardPfS_i,@"STO_CUDA_ENTRY STV_DEFAULT"
_Z13ReLU_backwardPfS_i:
.text._Z13ReLU_backwardPfS_i:
[----:B------:R-:W-:Y:S01]  /*0000*/  LDC R1, c[0x0][0x37c] ;  /* 0x0000df00ff017b82 */ /* 0x000fe20000000800 */
[----:B------:R-:W0:Y:S01]  /*0010*/  S2R R7, SR_CTAID.X ;  /* 0x0000000000077919 */ /* 0x000e220000002500 */
[----:B------:R-:W0:Y:S01]  /*0020*/  LDCU UR4, c[0x0][0x360] ;  /* 0x00006c00ff0477ac */ /* 0x000e220008000800 */
[----:B------:R-:W0:Y:S01]  /*0030*/  S2R R0, SR_TID.X ;  /* 0x0000000000007919 */ /* 0x000e220000002100 */
[----:B------:R-:W1:Y:S01]  /*0040*/  LDCU UR5, c[0x0][0x390] ;  /* 0x00007200ff0577ac */ /* 0x000e620008000800 */
[----:B0-----:R-:W-:-:S05]  /*0050*/  IMAD R7, R7, UR4, R0 ;  /* 0x0000000407077c24 */ /* 0x001fca000f8e0200 */
[----:B-1----:R-:W-:-:S13]  /*0060*/  ISETP.GE.AND P0, PT, R7, UR5, PT ;  /* 0x0000000507007c0c */ /* 0x002fda000bf06270 */
[----:B------:R-:W-:Y:S05]  /*0070*/  @P0 EXIT ;  /* 0x000000000000094d */ /* 0x000fea0003800000 */
[----:B------:R-:W0:Y:S01]  /*0080*/  LDC.64 R2, c[0x0][0x388] ;  /* 0x0000e200ff027b82 */ /* 0x000e220000000a00 */
[----:B------:R-:W1:Y:S07]  /*0090*/  LDCU.64 UR4, c[0x0][0x358] ;  /* 0x00006b00ff0477ac */ /* 0x000e6e0008000a00 */
[----:B------:R-:W2:Y:S01]  /*00a0*/  LDC.64 R4, c[0x0][0x380] ;  /* 0x0000e000ff047b82 */ /* 0x000ea20000000a00 */
[----:B0-----:R-:W-:-:S06]  /*00b0*/  IMAD.WIDE R2, R7, 0x4, R2 ;  /* 0x0000000407027825 */ /* 0x001fcc00078e0202 */
[----:B-1----:R-:W3:Y:S01]  /*00c0*/  LDG.E R2, desc[UR4][R2.64] ;  /* 0x0000000402027981 */ /* 0x002ee2000c1e1900 */
[----:B------:R-:W-:Y:S01]  /*00d0*/  BSSY.RECONVERGENT B0, `(.L_x_46) ;  /* 0x0000006000007945 */ /* 0x000fe20003800200 */
[----:B------:R-:W-:Y:S02]  /*00e0*/  HFMA2 R9, -RZ, RZ, 0, 0 ;  /* 0x00000000ff097431 */ /* 0x000fe400000001ff */
[----:B--2---:R-:W-:Y:S01]  /*00f0*/  IMAD.WIDE R4, R7, 0x4, R4 ;  /* 0x0000000407047825 */ /* 0x004fe200078e0204 */
[----:B---3--:R-:W-:-:S13]  /*0100*/  FSETP.GT.AND P0, PT, R2, RZ, PT ;  /* 0x000000ff0200720b */ /* 0x008fda0003f04000 */
[----:B------:R-:W-:Y:S05]  /*0110*/  @!P0 BRA `(.L_x_47) ;  /* 0x0000000000048947 */ /* 0x000fea0003800000 */
[----:B------:R0:W5:Y:S02]  /*0120*/  LDG.E R9, desc[UR4][R4.64] ;  /* 0x0000000404097981 */ /* 0x000164000c1e1900 */
.L_x_47:
[----:B------:R-:W-:Y:S05]  /*0130*/  BSYNC.RECONVERGENT B0 ;  /* 0x0000000000007941 */ /* 0x000fea0003800200 */
.L_x_46:
[----:B-----5:R-:W-:Y:S01]  /*0140*/  STG.E desc[UR4][R4.64], R9 ;  /* 0x0000000904007986 */ /* 0x020fe2000c101904 */
[----:B------:R-:W-:Y:S05]  /*0150*/  EXIT ;  /* 0x000000000000794d */ /* 0x000fea0003800000 */
.L_x_48:
        /* <DEDUP_REMOVED lines=10> */
.L_x_156:


//--------------------- .text._Z9zero_gradPfi     --------------------------
	.section	.text._Z9zero_gradPfi,"ax",@progbits
	.align	128
        .global         _Z9zero_gradPfi
        .type           _Z9zero_gradPfi,@function
        .size           _Z9zero_gradPfi,(.L_x_157 - _Z9zero_gradPfi)
        .other          _Z9zero_gradPfi,@"STO_CUDA_ENTRY STV_DEFAULT"
_Z9zero_gradPfi:
.text._Z9zero_gradPfi:
        /* <DEDUP_REMOVED lines=9> */
[----:B------:R-:W1:Y:S01]  /*0090*/  LDCU.64 UR4, c[0x0][0x358] ;  /* 0x00006b00ff0477ac */ /* 0x000e620008000a00 */
[----:B0-----:R-:W-:-:S05]  /*00a0*/  IMAD.WIDE R2, R5, 0x4, R2 ;  /* 0x0000000405027825 */ /* 0x001fca00078e0202 */
[----:B-1----:R-:W-:Y:S01]  /*00b0*/  STG.E desc[UR4][R2.64], RZ ;  /* 0x000000ff02007986 */ /* 0x002fe2000c101904 */
[----:B------:R-:W-:Y:S05]  /*00c0*/  EXIT ;  /* 0x000000000000794d */ /* 0x000fea0003800000 */
.L_x_49:
        /* <DEDUP_REMOVED lines=11> */
.L_x_157:


//--------------------- .text._Z7softmaxPfii      --------------------------
	.section	.text._Z7softmaxPfii,"ax",@progbits
	.align	128
        .global         _Z7softmaxPfii
        .type           _Z7softmaxPfii,@function
        .size           _Z7softmaxPfii,(.L_x_152 - _Z7softmaxPfii)
        .other          _Z7softmaxPfii,@"STO_CUDA_ENTRY STV_DEFAULT"
_Z7softmaxPfii:
.text._Z7softmaxPfii:
        /* <DEDUP_REMOVED lines=8> */
[----:B------:R-:W0:Y:S01]  /*0080*/  LDCU UR5, c[0x0][0x38c] ;  /* 0x00007180ff0577ac */ /* 0x000e220008000800 */
[----:B------:R-:W1:Y:S01]  /*0090*/  LDCU.64 UR6, c[0x0][0x380] ;  /* 0x00007000ff0677ac */ /* 0x000e620008000a00 */
[----:B------:R-:W2:Y:S01]  /*00a0*/  LDCU.64 UR8, c[0x0][0x358] ;  /* 0x00006b00ff0877ac */ /* 0x000ea20008000a00 */
[----:B0-----:R-:W-:-:S04]  /*00b0*/  IMAD R4, R0, UR5, RZ ;  /* 0x0000000500047c24 */ /* 0x001fc8000f8e02ff */
[----:B------:R-:W-:-:S03]  /*00c0*/  IMAD.WIDE R4, R4, 0x4, RZ ;  /* 0x0000000404047825 */ /* 0x000fc600078e02ff */
[----:B-1----:R-:W-:-:S04]  /*00d0*/  IADD3 R6, P0, PT, R4, UR6, RZ ;  /* 0x0000000604067c10 */ /* 0x002fc8000ff1e0ff */
[----:B------:R-:W-:-:S05]  /*00e0*/  IADD3.X R7, PT, PT, R5, UR7, RZ, P0, !PT ;  /* 0x0000000705077c10 */ /* 0x000fca00087fe4ff */
[----:B--2---:R0:W5:Y:S01]  /*00f0*/  LDG.E R0, desc[UR8][R6.64] ;  /* 0x0000000806007981 */ /* 0x004162000c1e1900 */
[----:B------:R-:W-:-:S09]  /*0100*/  UISETP.GE.AND UP0, UPT, UR5, 0x2, UPT ;  /* 0x000000020500788c */ /* 0x000fd2000bf06270 */
[----:B0-----:R-:W-:Y:S05]  /*0110*/  BRA.U !UP0, `(.L_x_50) ;  /* 0x0000000508547547 */ /* 0x001fea000b800000 */
[----:B------:R-:W-:Y:S01]  /*0120*/  UIADD3 UR4, UPT, UPT, UR5, -0x1, URZ ;  /* 0xffffffff05047890 */ /* 0x000fe2000fffe0ff */
[----:B------:R-:W-:Y:S01]  /*0130*/  HFMA2 R9, -RZ, RZ, 0, 5.9604644775390625e-08 ;  /* 0x00000001ff097431 */ /* 0x000fe200000001ff */
[----:B------:R-:W-:Y:S02]  /*0140*/  UIADD3 UR5, UPT, UPT, UR5, -0x2, URZ ;  /* 0xfffffffe05057890 */ /* 0x000fe4000fffe0ff */
[----:B------:R-:W-:Y:S02]  /*0150*/  ULOP3.LUT UR6, UR4, 0xf, URZ, 0xc0, !UPT ;  /* 0x0000000f04067892 */ /* 0x000fe4000f8ec0ff */
[----:B------:R-:W-:-:S09]  /*0160*/  UISETP.GE.U32.AND UP0, UPT, UR5, 0xf, UPT ;  /* 0x0000000f0500788c */ /* 0x000fd2000bf06070 */
[----:B------:R-:W-:Y:S05]  /*0170*/  BRA.U !UP0, `(.L_x_51) ;  /* 0x0000000108947547 */ /* 0x000fea000b800000 */
[----:B------:R-:W-:Y:S01]  /*0180*/  IADD3 R14, P0, PT, R6, 0x20, RZ ;  /* 0x00000020060e7810 */ /* 0x000fe20007f1e0ff */
[----:B------:R-:W-:Y:S01]  /*0190*/  ULOP3.LUT UR5, UR4, 0xfffffff0, URZ, 0xc0, !UPT ;  /* 0xfffffff004057892 */ /* 0x000fe2000f8ec0ff */
[----:B------:R-:W-:Y:S02]  /*01a0*/  MOV R8, RZ ;  /* 0x000000ff00087202 */ /* 0x000fe40000000f00 */
[----:B------:R-:W-:Y:S01]  /*01b0*/  IADD3.X R3, PT, PT, RZ, R7, RZ, P0, !PT ;  /* 0x00000007ff037210 */ /* 0x000fe200007fe4ff */
[----:B------:R-:W-:-:S12]  /*01c0*/  UIADD3 UR5, UPT, UPT, -UR5, URZ, URZ ;  /* 0x000000ff05057290 */ /* 0x000fd8000fffe1ff */
.L_x_52:
[----:B------:R-:W-:-:S05]  /*01d0*/  MOV R2, R14 ;  /* 0x0000000e00027202 */ /* 0x000fca0000000f00 */
[----:B------:R-:W2:Y:S04]  /*01e0*/  LDG.E R13, desc[UR8][R2.64+-0x1c] ;  /* 0xffffe408020d7981 */ /* 0x000ea8000c1e1900 */
[----:B------:R-:W2:Y:S04]  /*01f0*/  LDG.E R14, desc[UR8][R2.64+-0x18] ;  /* 0xffffe808020e7981 */ /* 0x000ea8000c1e1900 */
[----:B------:R-:W3:Y:S04]  /*0200*/  LDG.E R16, desc[UR8][R2.64+-0x14] ;  /* 0xffffec0802107981 */ /* 0x000ee8000c1e1900 */
[----:B------:R-:W3:Y:S04]  /*0210*/  LDG.E R15, desc[UR8][R2.64+-0x10] ;  /* 0xfffff008020f7981 */ /* 0x000ee8000c1e1900 */
[----:B------:R-:W4:Y:S04]  /*0220*/  LDG.E R18, desc[UR8][R2.64+-0xc] ;  /* 0xfffff40802127981 */ /* 0x000f28000c1e1900 */
        /* <DEDUP_REMOVED lines=10> */
[----:B------:R0:W4:Y:S01]  /*02d0*/  LDG.E R10, desc[UR8][R2.64+0x20] ;  /* 0x00002008020a7981 */ /* 0x000122000c1e1900 */
[----:B------:R-:W-:Y:S01]  /*02e0*/  UIADD3 UR5, UPT, UPT, UR5, 0x10, URZ ;  /* 0x0000001005057890 */ /* 0x000fe2000fffe0ff */
[----:B------:R-:W-:-:S03]  /*02f0*/  IADD3 R8, PT, PT, R8, 0x10, RZ ;  /* 0x0000001008087810 */ /* 0x000fc60007ffe0ff */
[----:B------:R-:W-:Y:S01]  /*0300*/  UISETP.NE.AND UP0, UPT, UR5, URZ, UPT ;  /* 0x000000ff0500728c */ /* 0x000fe2000bf05270 */
[----:B--2--5:R-:W-:Y:S02]  /*0310*/  FMNMX3 R13, R0, R13, R14, !PT ;  /* 0x0000000d000d7276 */ /* 0x024fe4000780000e */
[----:B------:R-:W-:-:S04]  /*0320*/  IADD3 R14, P0, PT, R2, 0x40, RZ ;  /* 0x00000040020e7810 */ /* 0x000fc80007f1e0ff */
[----:B0-----:R-:W-:Y:S02]  /*0330*/  IADD3.X R3, PT, PT, RZ, R3, RZ, P0, !PT ;  /* 0x00000003ff037210 */ /* 0x001fe400007fe4ff */
[----:B---3--:R-:W-:-:S04]  /*0340*/  FMNMX3 R13, R13, R16, R15, !PT ;  /* 0x000000100d0d7276 */ /* 0x008fc8000780000f */
[----:B----4-:R-:W-:-:S04]  /*0350*/  FMNMX3 R13, R13, R18, R17, !PT ;  /* 0x000000120d0d7276 */ /* 0x010fc80007800011 */
[----:B------:R-:W-:-:S04]  /*0360*/  FMNMX3 R13, R13, R20, R19, !PT ;  /* 0x000000140d0d7276 */ /* 0x000fc80007800013 */
[----:B------:R-:W-:-:S04]  /*0370*/  FMNMX3 R13, R13, R22, R21, !PT ;  /* 0x000000160d0d7276 */ /* 0x000fc80007800015 */
[----:B------:R-:W-:-:S04]  /*0380*/  FMNMX3 R13, R13, R24, R23, !PT ;  /* 0x000000180d0d7276 */ /* 0x000fc80007800017 */
[----:B------:R-:W-:-:S04]  /*0390*/  FMNMX3 R9, R13, R12, R9, !PT ;  /* 0x0000000c0d097276 */ /* 0x000fc80007800009 */
[----:B------:R-:W-:Y:S01]  /*03a0*/  FMNMX3 R0, R9, R11, R10, !PT ;  /* 0x0000000b09007276 */ /* 0x000fe2000780000a */
[----:B------:R-:W-:Y:S06]  /*03b0*/  BRA.U UP0, `(.L_x_52) ;  /* 0xfffffffd00847547 */ /* 0x000fec000b83ffff */
[----:B------:R-:W-:-:S07]  /*03c0*/  IADD3 R9, PT, PT, R8, 0x1, RZ ;  /* 0x0000000108097810 */ /* 0x000fce0007ffe0ff */
.L_x_51:
[----:B------:R-:W-:-:S09]  /*03d0*/  UISETP.NE.AND UP0, UPT, UR6, URZ, UPT ;  /* 0x000000ff0600728c */ /* 0x000fd2000bf05270 */
[----:B------:R-:W-:Y:S05]  /*03e0*/  BRA.U !UP0, `(.L_x_50) ;  /* 0x0000000108a07547 */ /* 0x000fea000b800000 */
[----:B------:R-:W-:Y:S02]  /*03f0*/  UISETP.GE.U32.AND UP0, UPT, UR6, 0x8, UPT ;  /* 0x000000080600788c */ /* 0x000fe4000bf06070 */
[----:B------:R-:W-:-:S04]  /*0400*/  ULOP3.LUT UR5, UR4, 0x7, URZ, 0xc0, !UPT ;  /* 0x0000000704057892 */ /* 0x000fc8000f8ec0ff */
[----:B------:R-:W-:-:S03]  /*0410*/  UISETP.NE.AND UP1, UPT, UR5, URZ, UPT ;  /* 0x000000ff0500728c */ /* 0x000fc6000bf25270 */
[----:B------:R-:W-:Y:S08]  /*0420*/  BRA.U !UP0, `(.L_x_53) ;  /* 0x0000000108387547 */ /* 0x000ff0000b800000 */
[----:B------:R-:W-:-:S05]  /*0430*/  IMAD.WIDE R2, R9, 0x4, R6 ;  /* 0x0000000409027825 */ /* 0x000fca00078e0206 */
[----:B------:R-:W2:Y:S04]  /*0440*/  LDG.E R11, desc[UR8][R2.64] ;  /* 0x00000008020b7981 */ /* 0x000ea8000c1e1900 */
[----:B------:R-:W2:Y:S04]  /*0450*/  LDG.E R8, desc[UR8][R2.64+0x4] ;  /* 0x0000040802087981 */ /* 0x000ea8000c1e1900 */
[----:B------:R-:W3:Y:S04]  /*0460*/  LDG.E R13, desc[UR8][R2.64+0x8] ;  /* 0x00000808020d7981 */ /* 0x000ee8000c1e1900 */
[----:B------:R-:W3:Y:S04]  /*0470*/  LDG.E R10, desc[UR8][R2.64+0xc] ;  /* 0x00000c08020a7981 */ /* 0x000ee8000c1e1900 */
[----:B------:R-:W4:Y:S04]  /*0480*/  LDG.E R15, desc[UR8][R2.64+0x10] ;  /* 0x00001008020f7981 */ /* 0x000f28000c1e1900 */
[----:B------:R-:W4:Y:S04]  /*0490*/  LDG.E R12, desc[UR8][R2.64+0x14] ;  /* 0x00001408020c7981 */ /* 0x000f28000c1e1900 */
[----:B------:R-:W4:Y:S04]  /*04a0*/  LDG.E R17, desc[UR8][R2.64+0x18] ;  /* 0x0000180802117981 */ /* 0x000f28000c1e1900 */
[----:B------:R-:W4:Y:S01]  /*04b0*/  LDG.E R14, desc[UR8][R2.64+0x1c] ;  /* 0x00001c08020e7981 */ /* 0x000f22000c1e1900 */
[----:B------:R-:W-:-:S02]  /*04c0*/  IADD3 R9, PT, PT, R9, 0x8, RZ ;  /* 0x0000000809097810 */ /* 0x000fc40007ffe0ff */
[----:B--2--5:R-:W-:-:S04]  /*04d0*/  FMNMX3 R8, R0, R11, R8, !PT ;  /* 0x0000000b00087276 */ /* 0x024fc80007800008 */
[----:B---3--:R-:W-:-:S04]  /*04e0*/  FMNMX3 R8, R8, R13, R10, !PT ;  /* 0x0000000d08087276 */ /* 0x008fc8000780000a */
[----:B----4-:R-:W-:-:S04]  /*04f0*/  FMNMX3 R8, R8, R15, R12, !PT ;  /* 0x0000000f08087276 */ /* 0x010fc8000780000c */
[----:B------:R-:W-:-:S07]  /*0500*/  FMNMX3 R0, R8, R17, R14, !PT ;  /* 0x0000001108007276 */ /* 0x000fce000780000e */
.L_x_53:
        /* <DEDUP_REMOVED lines=9> */
[----:B------:R-:W3:Y:S01]  /*05a0*/  LDG.E R10, desc[UR8][R2.64+0xc] ;  /* 0x00000c08020a7981 */ /* 0x000ee2000c1e1900 */
[----:B------:R-:W-:-:S02]  /*05b0*/  IADD3 R9, PT, PT, R9, 0x4, RZ ;  /* 0x0000000409097810 */ /* 0x000fc40007ffe0ff */
[----:B--2--5:R-:W-:-:S04]  /*05c0*/  FMNMX3 R0, R0, R11, R8, !PT ;  /* 0x0000000b00007276 */ /* 0x024fc80007800008 */
[----:B---3--:R-:W-:-:S07]  /*05d0*/  FMNMX3 R0, R0, R13, R10, !PT ;  /* 0x0000000d00007276 */ /* 0x008fce000780000a */
.L_x_54:
[----:B------:R-:W-:Y:S05]  /*05e0*/  BRA.U !UP1, `(.L_x_50) ;  /* 0x0000000109207547 */ /* 0x000fea000b800000 */
[----:B------:R-:W-:-:S12]  /*05f0*/  UIADD3 UR4, UPT, UPT, -UR4, URZ, URZ ;  /* 0x000000ff04047290 */ /* 0x000fd8000fffe1ff */
.L_x_55:
[----:B------:R-:W-:-:S06]  /*0600*/  IMAD.WIDE R2, R9, 0x4, R6 ;  /* 0x0000000409027825 */ /* 0x000fcc00078e0206 */
[----:B------:R-:W2:Y:S01]  /*0610*/  LDG.E R3, desc[UR8][R2.64] ;  /* 0x0000000802037981 */ /* 0x000ea2000c1e1900 */
[----:B------:R-:W-:Y:S01]  /*0620*/  UIADD3 UR4, UPT, UPT, UR4, 0x1, URZ ;  /* 0x0000000104047890 */ /* 0x000fe2000fffe0ff */
[----:B------:R-:W-:-:S03]  /*0630*/  IADD3 R9, PT, PT, R9, 0x1, RZ ;  /* 0x0000000109097810 */ /* 0x000fc60007ffe0ff */
[----:B------:R-:W-:Y:S01]  /*0640*/  UISETP.NE.AND UP0, UPT, UR4, URZ, UPT ;  /* 0x000000ff0400728c */ /* 0x000fe2000bf05270 */
[----:B--2--5:R-:W-:-:S08]  /*0650*/  FMNMX R0, R3, R0, !PT ;  /* 0x0000000003007209 */ /* 0x024fd00007800000 */
[----:B------:R-:W-:Y:S05]  /*0660*/  BRA.U UP0, `(.L_x_55) ;  /* 0xfffffffd00e47547 */ /* 0x000fea000b83ffff */
.L_x_50:
[----:B------:R-:W0:Y:S01]  /*0670*/  LDCU UR4, c[0x0][0x38c] ;  /* 0x00007180ff0477ac */ /* 0x000e220008000800 */
[----:B------:R-:W-:Y:S01]  /*0680*/  HFMA2 R3, -RZ, RZ, 0, 0 ;  /* 0x00000000ff037431 */ /* 0x000fe200000001ff */
[----:B0-----:R-:W-:-:S09]  /*0690*/  UISETP.GE.AND UP0, UPT, UR4, 0x1, UPT ;  /* 0x000000010400788c */ /* 0x001fd2000bf06270 */
[----:B------:R-:W-:Y:S05]  /*06a0*/  BRA.U !UP0, `(.L_x_56) ;  /* 0x0000000d08807547 */ /* 0x000fea000b800000 */
[----:B------:R-:W-:Y:S01]  /*06b0*/  UISETP.GE.U32.AND UP1, UPT, UR4, 0x8, UPT ;  /* 0x000000080400788c */ /* 0x000fe2000bf26070 */
[----:B------:R-:W-:Y:S01]  /*06c0*/  MOV R3, RZ ;  /* 0x000000ff00037202 */ /* 0x000fe20000000f00 */
[----:B------:R-:W-:Y:S01]  /*06d0*/  ULOP3.LUT UR5, UR4, 0x7, URZ, 0xc0, !UPT ;  /* 0x0000000704057892 */ /* 0x000fe2000f8ec0ff */
[----:B------:R-:W-:-:S03]  /*06e0*/  MOV R11, RZ ;  /* 0x000000ff000b7202 */ /* 0x000fc60000000f00 */
[----:B------:R-:W-:-:S03]  /*06f0*/  UISETP.NE.AND UP0, UPT, UR5, URZ, UPT ;  /* 0x000000ff0500728c */ /* 0x000fc6000bf05270 */
[----:B------:R-:W-:Y:S08]  /*0700*/  BRA.U !UP1, `(.L_x_57) ;  /* 0x0000000509bc7547 */ /* 0x000ff0000b800000 */
[----:B------:R-:W-:Y:S01]  /*0710*/  ULOP3.LUT UR4, UR4, 0x7ffffff8, URZ, 0xc0, !UPT ;  /* 0x7ffffff804047892 */ /* 0x000fe2000f8ec0ff */
[----:B------:R-:W-:Y:S02]  /*0720*/  IADD3 R2, P0, PT, R6, 0x10, RZ ;  /* 0x0000001006027810 */ /* 0x000fe40007f1e0ff */
[----:B------:R-:W-:Y:S01]  /*0730*/  MOV R3, RZ ;  /* 0x000000ff00037202 */ /* 0x000fe20000000f00 */
[----:B------:R-:W-:Y:S01]  /*0740*/  UIADD3 UR6, UPT, UPT, -UR4, URZ, URZ ;  /* 0x000000ff04067290 */ /* 0x000fe2000fffe1ff */
[----:B------:R-:W-:Y:S02]  /*0750*/  IADD3.X R17, PT, PT, RZ, R7, RZ, P0, !PT ;  /* 0x00000007ff117210 */ /* 0x000fe400007fe4ff */
[----:B------:R-:W-:-:S09]  /*0760*/  MOV R11, UR4 ;  /* 0x00000004000b7c02 */ /* 0x000fd20008000f00 */
.L_x_58:
[----:B---3--:R-:W-:Y:S02]  /*0770*/  MOV R8, R2 ;  /* 0x0000000200087202 */ /* 0x008fe40000000f00 */
[----:B------:R-:W-:-:S05]  /*0780*/  MOV R9, R17 ;  /* 0x0000001100097202 */ /* 0x000fca0000000f00 */
[----:B------:R-:W2:Y:S04]  /*0790*/  LDG.E R25, desc[UR8][R8.64+-0x10] ;  /* 0xfffff00808197981 */ /* 0x000ea8000c1e1900 */
[----:B------:R-:W3:Y:S04]  /*07a0*/  LDG.E R29, desc[UR8][R8.64+-0xc] ;  /* 0xfffff408081d7981 */ /* 0x000ee8000c1e1900 */
[----:B------:R-:W4:Y:S04]  /*07b0*/  LDG.E R17, desc[UR8][R8.64+-0x8] ;  /* 0xfffff80808117981 */ /* 0x000f28000c1e1900 */
[----:B------:R-:W4:Y:S04]  /*07c0*/  LDG.E R15, desc[UR8][R8.64+-0x4] ;  /* 0xfffffc08080f7981 */ /* 0x000f28000c1e1900 */
[----:B------:R-:W4:Y:S04]  /*07d0*/  LDG.E R23, desc[UR8][R8.64] ;  /* 0x0000000808177981 */ /* 0x000f28000c1e1900 */
[----:B------:R-:W4:Y:S04]  /*07e0*/  LDG.E R21, desc[UR8][R8.64+0x4] ;  /* 0x0000040808157981 */ /* 0x000f28000c1e1900 */
[----:B------:R-:W4:Y:S04]  /*07f0*/  LDG.E R19, desc[UR8][R8.64+0x8] ;  /* 0x0000080808137981 */ /* 0x000f28000c1e1900 */
[----:B------:R-:W4:Y:S01]  /*0800*/  LDG.E R13, desc[UR8][R8.64+0xc] ;  /* 0x00000c08080d7981 */ /* 0x000f22000c1e1900 */
[----:B------:R-:W-:Y:S01]  /*0810*/  HFMA2 R2, -RZ, RZ, 0.96630859375, -0.0022525787353515625 ;  /* 0x3bbb989dff027431 */ /* 0x000fe200000001ff */
[----:B------:R-:W-:Y:S01]  /*0820*/  MOV R10, 0x437c0000 ;  /* 0x437c0000000a7802 */ /* 0x000fe20000000f00 */
[----:B------:R-:W-:-:S04]  /*0830*/  UIADD3 UR6, UPT, UPT, UR6, 0x8, URZ ;  /* 0x0000000806067890 */ /* 0x000fc8000fffe0ff */
[----:B------:R-:W-:Y:S01]  /*0840*/  UISETP.NE.AND UP1, UPT, UR6, URZ, UPT ;  /* 0x000000ff0600728c */ /* 0x000fe2000bf25270 */
[----:B--2--5:R-:W-:-:S04]  /*0850*/  FADD R25, R25, -R0 ;  /* 0x8000000019197221 */ /* 0x024fc80000000000 */
[----:B------:R-:W-:Y:S01]  /*0860*/  FFMA.SAT R27, R25, R2, 0.5 ;  /* 0x3f000000191b7423 */ /* 0x000fe20000002002 */
[----:B---3--:R-:W-:-:S03]  /*0870*/  FADD R29, R29, -R0 ;  /* 0x800000001d1d7221 */ /* 0x008fc60000000000 */
[----:B------:R-:W-:Y:S01]  /*0880*/  FFMA.RM R12, R27, R10, 12582913 ;  /* 0x4b4000011b0c7423 */ /* 0x000fe2000000400a */
[----:B------:R-:W-:-:S03]  /*0890*/  FFMA.SAT R27, R29, R2, 0.5 ;  /* 0x3f0000001d1b7423 */ /* 0x000fc60000002002 */
[C---:B------:R-:W-:Y:S01]  /*08a0*/  FADD R16, R12.reuse, -12583039 ;  /* 0xcb40007f0c107421 */ /* 0x040fe20000000000 */
[----:B------:R-:W-:Y:S01]  /*08b0*/  FFMA.RM R14, R27, R10, 12582913 ;  /* 0x4b4000011b0e7423 */ /* 0x000fe2000000400a */
[----:B----4-:R-:W-:Y:S01]  /*08c0*/  FADD R27, R17, -R0 ;  /* 0x80000000111b7221 */ /* 0x010fe20000000000 */
[----:B------:R-:W-:Y:S01]  /*08d0*/  SHF.L.U32 R17, R12, 0x17, RZ ;  /* 0x000000170c117819 */ /* 0x000fe200000006ff */
[----:B------:R-:W-:Y:S01]  /*08e0*/  FFMA R16, R25, 1.4426950216293334961, -R16 ;  /* 0x3fb8aa3b19107823 */ /* 0x000fe20000000810 */
[----:B------:R-:W-:Y:S01]  /*08f0*/  FADD R18, R14, -12583039 ;  /* 0xcb40007f0e127421 */ /* 0x000fe20000000000 */
[----:B------:R-:W-:Y:S02]  /*0900*/  FADD R23, R23, -R0 ;  /* 0x8000000017177221 */ /* 0x000fe40000000000 */
[----:B------:R-:W-:Y:S01]  /*0910*/  FFMA R16, R25, 1.925963033500011079e-08, R16 ;  /* 0x32a5706019107823 */ /* 0x000fe20000000010 */
[----:B------:R-:W-:Y:S01]  /*0920*/  FFMA R18, R29, 1.4426950216293334961, -R18 ;  /* 0x3fb8aa3b1d127823 */ /* 0x000fe20000000812 */
[----:B------:R-:W-:-:S03]  /*0930*/  FFMA.SAT R25, R27, R2, 0.5 ;  /* 0x3f0000001b197423 */ /* 0x000fc60000002002 */
[----:B------:R-:W-:Y:S01]  /*0940*/  FFMA R18, R29, 1.925963033500011079e-08, R18 ;  /* 0x32a570601d127823 */ /* 0x000fe20000000012 */
[----:B------:R-:W0:Y:S01]  /*0950*/  MUFU.EX2 R16, R16 ;  /* 0x0000001000107308 */ /* 0x000e220000000800 */
[----:B------:R-:W-:Y:S01]  /*0960*/  FFMA.RM R12, R25, R10, 12582913 ;  /* 0x4b400001190c7423 */ /* 0x000fe2000000400a */
[----:B------:R-:W-:Y:S01]  /*0970*/  FADD R25, R15, -R0 ;  /* 0x800000000f197221 */ /* 0x000fe20000000000 */
[----:B------:R-:W-:Y:S02]  /*0980*/  SHF.L.U32 R29, R14, 0x17, RZ ;  /* 0x000000170e1d7819 */ /* 0x000fe400000006ff */
[----:B------:R-:W-:-:S03]  /*0990*/  FADD R14, R12, -12583039 ;  /* 0xcb40007f0c0e7421 */ /* 0x000fc60000000000 */
[----:B------:R-:W1:Y:S01]  /*09a0*/  MUFU.EX2 R18, R18 ;  /* 0x0000001200127308 */ /* 0x000e620000000800 */
[----:B------:R-:W-:-:S04]  /*09b0*/  FFMA R20, R27, 1.4426950216293334961, -R14 ;  /* 0x3fb8aa3b1b147823 */ /* 0x000fc8000000080e */
[----:B------:R-:W-:Y:S01]  /*09c0*/  FFMA R20, R27, 1.925963033500011079e-08, R20 ;  /* 0x32a570601b147823 */ /* 0x000fe20000000014 */
[----:B------:R-:W-:Y:S01]  /*09d0*/  FFMA.SAT R27, R23, R2, 0.5 ;  /* 0x3f000000171b7423 */ /* 0x000fe20000002002 */
[----:B0-----:R-:W-:Y:S01]  /*09e0*/  FMUL R15, R17, R16 ;  /* 0x00000010110f7220 */ /* 0x001fe20000400000 */
[----:B------:R-:W-:-:S03]  /*09f0*/  FFMA.SAT R16, R25, R2, 0.5 ;  /* 0x3f00000019107423 */ /* 0x000fc60000002002 */
[----:B------:R-:W-:Y:S01]  /*0a00*/  MUFU.EX2 R20, R20 ;  /* 0x0000001400147308 */ /* 0x000fe20000000800 */
[----:B------:R-:W-:Y:S01]  /*0a10*/  FFMA.RM R14, R16, R10, 12582913 ;  /* 0x4b400001100e7423 */ /* 0x000fe2000000400a */
[----:B------:R-:W-:Y:S01]  /*0a20*/  STG.E desc[UR8][R8.64+-0x10], R15 ;  /* 0xfffff00f08007986 */ /* 0x000fe2000c101908 */
[----:B-1----:R-:W-:Y:S02]  /*0a30*/  FMUL R17, R29, R18 ;  /* 0x000000121d117220 */ /* 0x002fe40000400000 */
[C---:B------:R-:W-:Y:S01]  /*0a40*/  FADD R16, R14.reuse, -12583039 ;  /* 0xcb40007f0e107421 */ /* 0x040fe20000000000 */
[----:B------:R-:W-:-:S03]  /*0a50*/  SHF.L.U32 R14, R14, 0x17, RZ ;  /* 0x000000170e0e7819 */ /* 0x000fc600000006ff */
[----:B------:R-:W-:Y:S01]  /*0a60*/  FFMA R18, R25, 1.4426950216293334961, -R16 ;  /* 0x3fb8aa3b19127823 */ /* 0x000fe20000000810 */
[----:B------:R-:W-:Y:S01]  /*0a70*/  FFMA.RM R16, R27, R10, 12582913 ;  /* 0x4b4000011b107423 */ /* 0x000fe2000000400a */
[----:B------:R-:W-:Y:S01]  /*0a80*/  FADD R27, R21, -R0 ;  /* 0x80000000151b7221 */ /* 0x000fe20000000000 */
[----:B------:R0:W-:Y:S01]  /*0a90*/  STG.E desc[UR8][R8.64+-0xc], R17 ;  /* 0xfffff41108007986 */ /* 0x0001e2000c101908 */
[----:B------:R-:W-:Y:S01]  /*0aa0*/  FFMA R21, R25, 1.925963033500011079e-08, R18 ;  /* 0x32a5706019157823 */ /* 0x000fe20000000012 */
[C---:B------:R-:W-:Y:S01]  /*0ab0*/  FADD R18, R16.reuse, -12583039 ;  /* 0xcb40007f10127421 */ /* 0x040fe20000000000 */
[----:B------:R-:W-:Y:S01]  /*0ac0*/  FFMA.SAT R25, R27, R2, 0.5 ;  /* 0x3f0000001b197423 */ /* 0x000fe20000002002 */
[----:B------:R-:W-:Y:S02]  /*0ad0*/  SHF.L.U32 R16, R16, 0x17, RZ ;  /* 0x0000001710107819 */ /* 0x000fe400000006ff */
[----:B------:R-:W-:Y:S01]  /*0ae0*/  FFMA R22, R23, 1.4426950216293334961, -R18 ;  /* 0x3fb8aa3b17167823 */ /* 0x000fe20000000812 */
[----:B------:R-:W-:Y:S01]  /*0af0*/  FFMA.RM R18, R25, R10, 12582913 ;  /* 0x4b40000119127423 */ /* 0x000fe2000000400a */
[----:B------:R-:W-:Y:S01]  /*0b00*/  FADD R25, R19, -R0 ;  /* 0x8000000013197221 */ /* 0x000fe20000000000 */
[----:B------:R-:W1:Y:S01]  /*0b10*/  MUFU.EX2 R21, R21 ;  /* 0x0000001500157308 */ /* 0x000e620000000800 */
[----:B------:R-:W-:Y:S01]  /*0b20*/  FFMA R23, R23, 1.925963033500011079e-08, R22 ;  /* 0x32a5706017177823 */ /* 0x000fe20000000016 */
[----:B------:R-:W-:Y:S01]  /*0b30*/  FADD R22, R18, -12583039 ;  /* 0xcb40007f12167421 */ /* 0x000fe20000000000 */
[----:B------:R-:W-:-:S03]  /*0b40*/  FFMA.SAT R19, R25, R2, 0.5 ;  /* 0x3f00000019137423 */ /* 0x000fc60000002002 */
[----:B------:R-:W-:Y:S01]  /*0b50*/  FFMA R22, R27, 1.4426950216293334961, -R22 ;  /* 0x3fb8aa3b1b167823 */ /* 0x000fe20000000816 */
[----:B------:R-:W-:-:S03]  /*0b60*/  FFMA.RM R19, R19, R10, 12582913 ;  /* 0x4b40000113137423 */ /* 0x000fc6000000400a */
[----:B------:R-:W-:Y:S01]  /*0b70*/  FFMA R27, R27, 1.925963033500011079e-08, R22 ;  /* 0x32a570601b1b7823 */ /* 0x000fe20000000016 */
[C---:B------:R-:W-:Y:S01]  /*0b80*/  FADD R22, R19.reuse, -12583039 ;  /* 0xcb40007f13167421 */ /* 0x040fe20000000000 */
[----:B------:R-:W-:-:S03]  /*0b90*/  SHF.L.U32 R19, R19, 0x17, RZ ;  /* 0x0000001713137819 */ /* 0x000fc600000006ff */
[----:B------:R-:W-:Y:S01]  /*0ba0*/  FFMA R22, R25, 1.4426950216293334961, -R22 ;  /* 0x3fb8aa3b19167823 */ /* 0x000fe20000000816 */
[----:B-1----:R-:W-:-:S03]  /*0bb0*/  FMUL R21, R14, R21 ;  /* 0x000000150e157220 */ /* 0x002fc60000400000 */
[----:B------:R-:W-:Y:S01]  /*0bc0*/  FFMA R22, R25, 1.925963033500011079e-08, R22 ;  /* 0x32a5706019167823 */ /* 0x000fe20000000016 */
[----:B------:R-:W-:Y:S02]  /*0bd0*/  FADD R25, R13, -R0 ;  /* 0x800000000d197221 */ /* 0x000fe40000000000 */
[----:B------:R1:W2:Y:S01]  /*0be0*/  MUFU.EX2 R13, R23 ;  /* 0x00000017000d7308 */ /* 0x0002a20000000800 */
[----:B------:R3:W-:Y:S01]  /*0bf0*/  STG.E desc[UR8][R8.64+-0x4], R21 ;  /* 0xfffffc1508007986 */ /* 0x0007e2000c101908 */
[----:B------:R-:W-:-:S04]  /*0c00*/  FFMA.SAT R29, R25, R2, 0.5 ;  /* 0x3f000000191d7423 */ /* 0x000fc80000002002 */
[----:B------:R-:W-:Y:S01]  /*0c10*/  FFMA.RM R10, R29, R10, 12582913 ;  /* 0x4b4000011d0a7423 */ /* 0x000fe2000000400a */
[----:B------:R-:W-:Y:S01]  /*0c20*/  SHF.L.U32 R29, R12, 0x17, RZ ;  /* 0x000000170c1d7819 */ /* 0x000fe200000006ff */
[----:B------:R-:W-:Y:S01]  /*0c30*/  FADD R12, R15, R3 ;  /* 0x000000030f0c7221 */ /* 0x000fe20000000000 */
[----:B------:R-:W4:Y:S01]  /*0c40*/  MUFU.EX2 R2, R27 ;  /* 0x0000001b00027308 */ /* 0x000f220000000800 */
[----:B------:R-:W-:Y:S01]  /*0c50*/  FADD R24, R10, -12583039 ;  /* 0xcb40007f0a187421 */ /* 0x000fe20000000000 */
[----:B-1----:R-:W-:Y:S01]  /*0c60*/  SHF.L.U32 R23, R18, 0x17, RZ ;  /* 0x0000001712177819 */ /* 0x002fe200000006ff */
[----:B------:R-:W-:Y:S01]  /*0c70*/  FMUL R29, R29, R20 ;  /* 0x000000141d1d7220 */ /* 0x000fe20000400000 */
[----:B------:R-:W-:Y:S01]  /*0c80*/  SHF.L.U32 R10, R10, 0x17, RZ ;  /* 0x000000170a0a7819 */ /* 0x000fe200000006ff */
[C---:B------:R-:W-:Y:S01]  /*0c90*/  FFMA R24, R25.reuse, 1.4426950216293334961, -R24 ;  /* 0x3fb8aa3b19187823 */ /* 0x040fe20000000818 */
[----:B------:R-:W-:Y:S02]  /*0ca0*/  FADD R12, R12, R17 ;  /* 0x000000110c0c7221 */ /* 0x000fe40000000000 */
[----:B------:R-:W1:Y:S01]  /*0cb0*/  MUFU.EX2 R22, R22 ;  /* 0x0000001600167308 */ /* 0x000e620000000800 */
[----:B------:R-:W-:Y:S01]  /*0cc0*/  FFMA R24, R25, 1.925963033500011079e-08, R24 ;  /* 0x32a5706019187823 */ /* 0x000fe20000000018 */
[----:B--2---:R-:W-:Y:S01]  /*0cd0*/  FMUL R13, R16, R13 ;  /* 0x0000000d100d7220 */ /* 0x004fe20000400000 */
[----:B------:R3:W-:Y:S01]  /*0ce0*/  STG.E desc[UR8][R8.64+-0x8], R29 ;  /* 0xfffff81d08007986 */ /* 0x0007e2000c101908 */
[----:B------:R-:W-:-:S03]  /*0cf0*/  FADD R12, R12, R29 ;  /* 0x0000001d0c0c7221 */ /* 0x000fc60000000000 */
[----:B------:R3:W-:Y:S01]  /*0d00*/  STG.E desc[UR8][R8.64], R13 ;  /* 0x0000000d08007986 */ /* 0x0007e2000c101908 */
[----:B------:R-:W2:Y:S01]  /*0d10*/  MUFU.EX2 R3, R24 ;  /* 0x0000001800037308 */ /* 0x000ea20000000800 */
[----:B----4-:R-:W-:Y:S01]  /*0d20*/  FMUL R23, R23, R2 ;  /* 0x0000000217177220 */ /* 0x010fe20000400000 */
[----:B------:R-:W-:Y:S01]  /*0d30*/  FADD R12, R12, R21 ;  /* 0x000000150c0c7221 */ /* 0x000fe20000000000 */
[----:B------:R-:W-:-:S03]  /*0d40*/  IADD3 R2, P0, PT, R8, 0x20, RZ ;  /* 0x0000002008027810 */ /* 0x000fc60007f1e0ff */
[----:B------:R3:W-:Y:S01]  /*0d50*/  STG.E desc[UR8][R8.64+0x4], R23 ;  /* 0x0000041708007986 */ /* 0x0007e2000c101908 */
[----:B------:R-:W-:Y:S01]  /*0d60*/  FADD R12, R12, R13 ;  /* 0x0000000d0c0c7221 */ /* 0x000fe20000000000 */
[----:B0-----:R-:W-:Y:S01]  /*0d70*/  IADD3.X R17, PT, PT, RZ, R9, RZ, P0, !PT ;  /* 0x00000009ff117210 */ /* 0x001fe200007fe4ff */
[----:B-1----:R-:W-:Y:S02]  /*0d80*/  FMUL R19, R19, R22 ;  /* 0x0000001613137220 */ /* 0x002fe40000400000 */
[----:B------:R-:W-:-:S03]  /*0d90*/  FADD R12, R12, R23 ;  /* 0x000000170c0c7221 */ /* 0x000fc60000000000 */
[----:B------:R3:W-:Y:S01]  /*0da0*/  STG.E desc[UR8][R8.64+0x8], R19 ;  /* 0x0000081308007986 */ /* 0x0007e2000c101908 */
[----:B------:R-:W-:Y:S01]  /*0db0*/  FADD R12, R12, R19 ;  /* 0x000000130c0c7221 */ /* 0x000fe20000000000 */
[----:B--2---:R-:W-:-:S04]  /*0dc0*/  FMUL R15, R10, R3 ;  /* 0x000000030a0f7220 */ /* 0x004fc80000400000 */
[----:B------:R-:W-:Y:S01]  /*0dd0*/  FADD R3, R12, R15 ;  /* 0x0000000f0c037221 */ /* 0x000fe20000000000 */
[----:B------:R3:W-:Y:S01]  /*0de0*/  STG.E desc[UR8][R8.64+0xc], R15 ;  /* 0x00000c0f08007986 */ /* 0x0007e2000c101908 */
[----:B------:R-:W-:Y:S05]  /*0df0*/  BRA.U UP1, `(.L_x_58) ;  /* 0xfffffff9015c7547 */ /* 0x000fea000b83ffff */
.L_x_57:
[----:B------:R-:W-:Y:S05]  /*0e00*/  BRA.U !UP0, `(.L_x_56) ;  /* 0x0000000508a87547 */ /* 0x000fea000b800000 */
[----:B------:R-:W0:Y:S01]  /*0e10*/  LDCU UR4, c[0x0][0x38c] ;  /* 0x00007180ff0477ac */ /* 0x000e220008000800 */
[----:B------:R-:W-:Y:S02]  /*0e20*/  UISETP.GE.U32.AND UP0, UPT, UR5, 0x4, UPT ;  /* 0x000000040500788c */ /* 0x000fe4000bf06070 */
[----:B0-----:R-:W-:-:S04]  /*0e30*/  ULOP3.LUT UR6, UR4, 0x3, URZ, 0xc0, !UPT ;  /* 0x0000000304067892 */ /* 0x001fc8000f8ec0ff */
[----:B------:R-:W-:-:S03]  /*0e40*/  UISETP.NE.AND UP1, UPT, UR6, URZ, UPT ;  /* 0x000000ff0600728c */ /* 0x000fc6000bf25270 */
[----:B------:R-:W-:Y:S08]  /*0e50*/  BRA.U !UP0, `(.L_x_59) ;  /* 0x0000000108d07547 */ /* 0x000ff0000b800000 */
[----:B---3--:R-:W-:-:S05]  /*0e60*/  IMAD.WIDE.U32 R8, R11, 0x4, R6 ;  /* 0x000000040b087825 */ /* 0x008fca00078e0006 */
[----:B------:R-:W2:Y:S04]  /*0e70*/  LDG.E R13, desc[UR8][R8.64] ;  /* 0x00000008080d7981 */ /* 0x000ea8000c1e1900 */
[----:B------:R-:W3:Y:S04]  /*0e80*/  LDG.E R15, desc[UR8][R8.64+0x4] ;  /* 0x00000408080f7981 */ /* 0x000ee8000c1e1900 */
[----:B------:R-:W4:Y:S04]  /*0e90*/  LDG.E R21, desc[UR8][R8.64+0x8] ;  /* 0x0000080808157981 */ /* 0x000f28000c1e1900 */
[----:B------:R-:W4:Y:S01]  /*0ea0*/  LDG.E R23, desc[UR8][R8.64+0xc] ;  /* 0x00000c0808177981 */ /* 0x000f22000c1e1900 */
[----:B------:R-:W-:Y:S01]  /*0eb0*/  HFMA2 R10, -RZ, RZ, 0.96630859375, -0.0022525787353515625 ;  /* 0x3bbb989dff0a7431 */ /* 0x000fe200000001ff */
[----:B------:R-:W-:-:S02]  /*0ec0*/  MOV R2, 0x437c0000 ;  /* 0x437c000000027802 */ /* 0x000fc40000000f00 */
[----:B------:R-:W-:Y:S01]  /*0ed0*/  IADD3 R11, PT, PT, R11, 0x4, RZ ;  /* 0x000000040b0b7810 */ /* 0x000fe20007ffe0ff */
[----:B--2--5:R-:W-:-:S04]  /*0ee0*/  FADD R17, R13, -R0 ;  /* 0x800000000d117221 */ /* 0x024fc80000000000 */
[----:B------:R-:W-:Y:S01]  /*0ef0*/  FFMA.SAT R13, R17, R10, 0.5 ;  /* 0x3f000000110d7423 */ /* 0x000fe2000000200a */
[----:B---3--:R-:W-:-:S03]  /*0f00*/  FADD R15, R15, -R0 ;  /* 0x800000000f0f7221 */ /* 0x008fc60000000000 */
[----:B------:R-:W-:Y:S01]  /*0f10*/  FFMA.RM R12, R13, R2, 12582913 ;  /* 0x4b4000010d0c7423 */ /* 0x000fe20000004002 */
[----:B------:R-:W-:Y:S01]  /*0f20*/  FFMA.SAT R19, R15, R10, 0.5 ;  /* 0x3f0000000f137423 */ /* 0x000fe2000000200a */
[--C-:B----4-:R-:W-:Y:S02]  /*0f30*/  FADD R13, R21, -R0.reuse ;  /* 0x80000000150d7221 */ /* 0x110fe40000000000 */
[----:B------:R-:W-:Y:S01]  /*0f40*/  FADD R16, R12, -12583039 ;  /* 0xcb40007f0c107421 */ /* 0x000fe20000000000 */
[----:B------:R-:W-:Y:S01]  /*0f50*/  FFMA.RM R14, R19, R2, 12582913 ;  /* 0x4b400001130e7423 */ /* 0x000fe20000004002 */
[----:B------:R-:W-:Y:S01]  /*0f60*/  FFMA.SAT R21, R13, R10, 0.5 ;  /* 0x3f0000000d157423 */ /* 0x000fe2000000200a */
[----:B------:R-:W-:Y:S01]  /*0f70*/  FADD R19, R23, -R0 ;  /* 0x8000000017137221 */ /* 0x000fe20000000000 */
[----:B------:R-:W-:Y:S01]  /*0f80*/  FFMA R16, R17, 1.4426950216293334961, -R16 ;  /* 0x3fb8aa3b11107823 */ /* 0x000fe20000000810 */
[----:B------:R-:W-:Y:S01]  /*0f90*/  FADD R18, R14, -12583039 ;  /* 0xcb40007f0e127421 */ /* 0x000fe20000000000 */
[----:B------:R-:W-:-:S02]  /*0fa0*/  SHF.L.U32 R12, R12, 0x17, RZ ;  /* 0x000000170c0c7819 */ /* 0x000fc400000006ff */
[----:B------:R-:W-:Y:S01]  /*0fb0*/  FFMA R17, R17, 1.925963033500011079e-08, R16 ;  /* 0x32a5706011117823 */ /* 0x000fe20000000010 */
[----:B------:R-:W-:Y:S01]  /*0fc0*/  FFMA.RM R16, R21, R2, 12582913 ;  /* 0x4b40000115107423 */ /* 0x000fe20000004002 */
[----:B------:R-:W-:Y:S01]  /*0fd0*/  FFMA.SAT R21, R19, R10, 0.5 ;  /* 0x3f00000013157423 */ /* 0x000fe2000000200a */
[----:B------:R-:W-:Y:S01]  /*0fe0*/  FFMA R18, R15, 1.4426950216293334961, -R18 ;  /* 0x3fb8aa3b0f127823 */ /* 0x000fe20000000812 */
[----:B------:R-:W-:Y:S01]  /*0ff0*/  SHF.L.U32 R14, R14, 0x17, RZ ;  /* 0x000000170e0e7819 */ /* 0x000fe200000006ff */
[C---:B------:R-:W-:Y:S01]  /*1000*/  FADD R10, R16.reuse, -12583039 ;  /* 0xcb40007f100a7421 */ /* 0x040fe20000000000 */
[----:B------:R-:W-:Y:S01]  /*1010*/  FFMA.RM R21, R21, R2, 12582913 ;  /* 0x4b40000115157423 */ /* 0x000fe20000004002 */
[----:B------:R-:W-:Y:S01]  /*1020*/  FFMA R18, R15, 1.925963033500011079e-08, R18 ;  /* 0x32a570600f127823 */ /* 0x000fe20000000012 */
[----:B------:R-:W0:Y:S01]  /*1030*/  MUFU.EX2 R17, R17 ;  /* 0x0000001100117308 */ /* 0x000e220000000800 */
[----:B------:R-:W-:Y:S01]  /*1040*/  FFMA R10, R13, 1.4426950216293334961, -R10 ;  /* 0x3fb8aa3b0d0a7823 */ /* 0x000fe2000000080a */
[----:B------:R-:W-:Y:S01]  /*1050*/  FADD R2, R21, -12583039 ;  /* 0xcb40007f15027421 */ /* 0x000fe20000000000 */
[----:B------:R-:W-:-:S02]  /*1060*/  SHF.L.U32 R16, R16, 0x17, RZ ;  /* 0x0000001710107819 */ /* 0x000fc400000006ff */
[----:B------:R-:W-:Y:S01]  /*1070*/  FFMA R10, R13, 1.925963033500011079e-08, R10 ;  /* 0x32a570600d0a7823 */ /* 0x000fe2000000000a */
[----:B------:R-:W-:Y:S01]  /*1080*/  FFMA R2, R19, 1.4426950216293334961, -R2 ;  /* 0x3fb8aa3b13027823 */ /* 0x000fe20000000802 */
[----:B------:R-:W-:Y:S01]  /*1090*/  SHF.L.U32 R21, R21, 0x17, RZ ;  /* 0x0000001715157819 */ /* 0x000fe200000006ff */
[----:B------:R-:W1:Y:S02]  /*10a0*/  MUFU.EX2 R15, R18 ;  /* 0x00000012000f7308 */ /* 0x000e640000000800 */
[----:B------:R-:W-:-:S06]  /*10b0*/  FFMA R2, R19, 1.925963033500011079e-08, R2 ;  /* 0x32a5706013027823 */ /* 0x000fcc0000000002 */
[----:B------:R-:W2:Y:S01]  /*10c0*/  MUFU.EX2 R13, R10 ;  /* 0x0000000a000d7308 */ /* 0x000ea20000000800 */
[----:B0-----:R-:W-:-:S04]  /*10d0*/  FMUL R12, R12, R17 ;  /* 0x000000110c0c7220 */ /* 0x001fc80000400000 */
[----:B------:R-:W-:Y:S01]  /*10e0*/  FADD R3, R3, R12 ;  /* 0x0000000c03037221 */ /* 0x000fe20000000000 */
[----:B------:R0:W-:Y:S02]  /*10f0*/  STG.E desc[UR8][R8.64], R12 ;  /* 0x0000000c08007986 */ /* 0x0001e4000c101908 */
[----:B------:R-:W3:Y:S01]  /*1100*/  MUFU.EX2 R2, R2 ;  /* 0x0000000200027308 */ /* 0x000ee20000000800 */
[----:B-1----:R-:W-:-:S04]  /*1110*/  FMUL R14, R14, R15 ;  /* 0x0000000f0e0e7220 */ /* 0x002fc80000400000 */
[----:B------:R-:W-:Y:S01]  /*1120*/  FADD R3, R3, R14 ;  /* 0x0000000e03037221 */ /* 0x000fe20000000000 */
[----:B------:R0:W-:Y:S01]  /*1130*/  STG.E desc[UR8][R8.64+0x4], R14 ;  /* 0x0000040e08007986 */ /* 0x0001e2000c101908 */
[----:B--2---:R-:W-:-:S04]  /*1140*/  FMUL R13, R16, R13 ;  /* 0x0000000d100d7220 */ /* 0x004fc80000400000 */
[----:B------:R-:W-:Y:S01]  /*1150*/  FADD R3, R3, R13 ;  /* 0x0000000d03037221 */ /* 0x000fe20000000000 */
[----:B------:R0:W-:Y:S01]  /*1160*/  STG.E desc[UR8][R8.64+0x8], R13 ;  /* 0x0000080d08007986 */ /* 0x0001e2000c101908 */
[----:B---3--:R-:W-:-:S04]  /*1170*/  FMUL R21, R21, R2 ;  /* 0x0000000215157220 */ /* 0x008fc80000400000 */
[----:B------:R-:W-:Y:S01]  /*1180*/  FADD R3, R3, R21 ;  /* 0x0000001503037221 */ /* 0x000fe20000000000 */
[----:B------:R0:W-:Y:S06]  /*1190*/  STG.E desc[UR8][R8.64+0xc], R21 ;  /* 0x00000c1508007986 */ /* 0x0001ec000c101908 */
.L_x_59:
[----:B------:R-:W-:Y:S05]  /*11a0*/  BRA.U !UP1, `(.L_x_56) ;  /* 0x0000000109c07547 */ /* 0x000fea000b800000 */
[----:B------:R-:W-:Y:S02]  /*11b0*/  UISETP.NE.AND UP0, UPT, UR6, 0x1, UPT ;  /* 0x000000010600788c */ /* 0x000fe4000bf05270 */
[----:B------:R-:W-:-:S04]  /*11c0*/  ULOP3.LUT UR4, UR4, 0x1, URZ, 0xc0, !UPT ;  /* 0x0000000104047892 */ /* 0x000fc8000f8ec0ff */
[----:B------:R-:W-:-:S03]  /*11d0*/  UISETP.NE.U32.AND UP1, UPT, UR4, 0x1, UPT ;  /* 0x000000010400788c */ /* 0x000fc6000bf25070 */
[----:B------:R-:W-:Y:S08]  /*11e0*/  BRA.U !UP0, `(.L_x_60) ;  /* 0x0000000108707547 */ /* 0x000ff0000b800000 */
[----:B0--3--:R-:W-:-:S05]  /*11f0*/  IMAD.WIDE.U32 R8, R11, 0x4, R6 ;  /* 0x000000040b087825 */ /* 0x009fca00078e0006 */
[----:B------:R-:W2:Y:S04]  /*1200*/  LDG.E R13, desc[UR8][R8.64] ;  /* 0x00000008080d7981 */ /* 0x000ea8000c1e1900 */
[----:B------:R-:W3:Y:S01]  /*1210*/  LDG.E R15, desc[UR8][R8.64+0x4] ;  /* 0x00000408080f7981 */ /* 0x000ee2000c1e1900 */
[----:B------:R-:W-:Y:S01]  /*1220*/  HFMA2 R12, -RZ, RZ, 0.96630859375, -0.0022525787353515625 ;  /* 0x3bbb989dff0c7431 */ /* 0x000fe200000001ff */
[----:B------:R-:W-:Y:S02]  /*1230*/  MOV R17, 0x437c0000 ;  /* 0x437c000000117802 */ /* 0x000fe40000000f00 */
[----:B------:R-:W-:Y:S01]  /*1240*/  IADD3 R11, PT, PT, R11, 0x2, RZ ;  /* 0x000000020b0b7810 */ /* 0x000fe20007ffe0ff */
[--C-:B--2--5:R-:W-:Y:S01]  /*1250*/  FADD R13, R13, -R0.reuse ;  /* 0x800000000d0d7221 */ /* 0x124fe20000000000 */
[----:B---3--:R-:W-:-:S03]  /*1260*/  FADD R15, R15, -R0 ;  /* 0x800000000f0f7221 */ /* 0x008fc60000000000 */
[-C--:B------:R-:W-:Y:S01]  /*1270*/  FFMA.SAT R2, R13, R12.reuse, 0.5 ;  /* 0x3f0000000d027423 */ /* 0x080fe2000000200c */
[----:B------:R-:W-:-:S03]  /*1280*/  FFMA.SAT R12, R15, R12, 0.5 ;  /* 0x3f0000000f0c7423 */ /* 0x000fc6000000200c */
[-C--:B------:R-:W-:Y:S01]  /*1290*/  FFMA.RM R2, R2, R17.reuse, 12582913 ;  /* 0x4b40000102027423 */ /* 0x080fe20000004011 */
[----:B------:R-:W-:-:S03]  /*12a0*/  FFMA.RM R12, R12, R17, 12582913 ;  /* 0x4b4000010c0c7423 */ /* 0x000fc60000004011 */
[C---:B------:R-:W-:Y:S01]  /*12b0*/  FADD R10, R2.reuse, -12583039 ;  /* 0xcb40007f020a7421 */ /* 0x040fe20000000000 */
[----:B------:R-:W-:Y:S01]  /*12c0*/  SHF.L.U32 R2, R2, 0x17, RZ ;  /* 0x0000001702027819 */ /* 0x000fe200000006ff */
[C---:B------:R-:W-:Y:S02]  /*12d0*/  FADD R14, R12.reuse, -12583039 ;  /* 0xcb40007f0c0e7421 */ /* 0x040fe40000000000 */
[----:B------:R-:W-:Y:S01]  /*12e0*/  FFMA R10, R13, 1.4426950216293334961, -R10 ;  /* 0x3fb8aa3b0d0a7823 */ /* 0x000fe2000000080a */
[----:B------:R-:W-:Y:S01]  /*12f0*/  SHF.L.U32 R12, R12, 0x17, RZ ;  /* 0x000000170c0c7819 */ /* 0x000fe200000006ff */
[----:B------:R-:W-:Y:S02]  /*1300*/  FFMA R14, R15, 1.4426950216293334961, -R14 ;  /* 0x3fb8aa3b0f0e7823 */ /* 0x000fe4000000080e */
[----:B------:R-:W-:Y:S02]  /*1310*/  FFMA R10, R13, 1.925963033500011079e-08, R10 ;  /* 0x32a570600d0a7823 */ /* 0x000fe4000000000a */
[----:B------:R-:W-:-:S02]  /*1320*/  FFMA R14, R15, 1.925963033500011079e-08, R14 ;  /* 0x32a570600f0e7823 */ /* 0x000fc4000000000e */
[----:B------:R-:W0:Y:S08]  /*1330*/  MUFU.EX2 R13, R10 ;  /* 0x0000000a000d7308 */ /* 0x000e300000000800 */
[----:B------:R-:W1:Y:S01]  /*1340*/  MUFU.EX2 R15, R14 ;  /* 0x0000000e000f7308 */ /* 0x000e620000000800 */
[----:B0-----:R-:W-:-:S04]  /*1350*/  FMUL R2, R2, R13 ;  /* 0x0000000d02027220 */ /* 0x001fc80000400000 */
[----:B------:R-:W-:Y:S01]  /*1360*/  FADD R3, R3, R2 ;  /* 0x0000000203037221 */ /* 0x000fe20000000000 */
[----:B------:R2:W-:Y:S01]  /*1370*/  STG.E desc[UR8][R8.64], R2 ;  /* 0x0000000208007986 */ /* 0x0005e2000c101908 */
[----:B-1----:R-:W-:-:S04]  /*1380*/  FMUL R12, R12, R15 ;  /* 0x0000000f0c0c7220 */ /* 0x002fc80000400000 */
[----:B------:R-:W-:Y:S01]  /*1390*/  FADD R3, R3, R12 ;  /* 0x0000000c03037221 */ /* 0x000fe20000000000 */
[----:B------:R2:W-:Y:S06]  /*13a0*/  STG.E desc[UR8][R8.64+0x4], R12 ;  /* 0x0000040c08007986 */ /* 0x0005ec000c101908 */
.L_x_60:
[----:B------:R-:W-:Y:S05]  /*13b0*/  BRA.U UP1, `(.L_x_56) ;  /* 0x00000001013c7547 */ /* 0x000fea000b800000 */
[----:B0-23--:R-:W-:-:S05]  /*13c0*/  IMAD.WIDE.U32 R8, R11, 0x4, R6 ;  /* 0x000000040b087825 */ /* 0x00dfca00078e0006 */
[----:B------:R-:W2:Y:S01]  /*13d0*/  LDG.E R11, desc[UR8][R8.64] ;  /* 0x00000008080b7981 */ /* 0x000ea2000c1e1900 */
[----:B------:R-:W-:Y:S01]  /*13e0*/  HFMA2 R2, -RZ, RZ, 0.96630859375, -0.0022525787353515625 ;  /* 0x3bbb989dff027431 */ /* 0x000fe200000001ff */
[----:B------:R-:W-:Y:S01]  /*13f0*/  MOV R13, 0x437c0000 ;  /* 0x437c0000000d7802 */ /* 0x000fe20000000f00 */
[----:B--2--5:R-:W-:-:S04]  /*1400*/  FADD R11, R11, -R0 ;  /* 0x800000000b0b7221 */ /* 0x024fc80000000000 */
[----:B------:R-:W-:-:S04]  /*1410*/  FFMA.SAT R0, R11, R2, 0.5 ;  /* 0x3f0000000b007423 */ /* 0x000fc80000002002 */
[----:B------:R-:W-:-:S04]  /*1420*/  FFMA.RM R0, R0, R13, 12582913 ;  /* 0x4b40000100007423 */ /* 0x000fc8000000400d */
[C---:B------:R-:W-:Y:S01]  /*1430*/  FADD R2, R0.reuse, -12583039 ;  /* 0xcb40007f00027421 */ /* 0x040fe20000000000 */
[----:B------:R-:W-:-:S03]  /*1440*/  SHF.L.U32 R0, R0, 0x17, RZ ;  /* 0x0000001700007819 */ /* 0x000fc600000006ff */
[----:B------:R-:W-:-:S04]  /*1450*/  FFMA R2, R11, 1.4426950216293334961, -R2 ;  /* 0x3fb8aa3b0b027823 */ /* 0x000fc80000000802 */
[----:B------:R-:W-:-:S04]  /*1460*/  FFMA R2, R11, 1.925963033500011079e-08, R2 ;  /* 0x32a570600b027823 */ /* 0x000fc80000000002 */
[----:B------:R-:W0:Y:S02]  /*1470*/  MUFU.EX2 R11, R2 ;  /* 0x00000002000b7308 */ /* 0x000e240000000800 */
[----:B0-----:R-:W-:-:S04]  /*1480*/  FMUL R0, R0, R11 ;  /* 0x0000000b00007220 */ /* 0x001fc80000400000 */
[----:B------:R-:W-:Y:S01]  /*1490*/  FADD R3, R3, R0 ;  /* 0x0000000003037221 */ /* 0x000fe20000000000 */
[----:B------:R1:W-:Y:S06]  /*14a0*/  STG.E desc[UR8][R8.64], R0 ;  /* 0x0000000008007986 */ /* 0x0003ec000c101908 */
.L_x_56:
[----:B--2---:R-:W2:Y:S02]  /*14b0*/  LDC R2, c[0x0][0x38c] ;  /* 0x0000e300ff027b82 */ /* 0x004ea40000000800 */
[----:B--2---:R-:W-:-:S13]  /*14c0*/  ISETP.GE.AND P0, PT, R2, 0x1, PT ;  /* 0x000000010200780c */ /* 0x004fda0003f06270 */
[----:B------:R-:W-:Y:S05]  /*14d0*/  @!P0 EXIT ;  /* 0x000000000000894d */ /* 0x000fea0003800000 */
[C---:B------:R-:W-:Y:S01]  /*14e0*/  ISETP.GE.U32.AND P0, PT, R2.reuse, 0x10, PT ;  /* 0x000000100200780c */ /* 0x040fe20003f06070 */
[----:B------:R-:W-:Y:S01]  /*14f0*/  HFMA2 R11, -RZ, RZ, 0, 0 ;  /* 0x00000000ff0b7431 */ /* 0x000fe200000001ff */
[----:B------:R-:W-:-:S11]  /*1500*/  LOP3.LUT R10, R2, 0xf, RZ, 0xc0, !PT ;  /* 0x0000000f020a7812 */ /* 0x000fd600078ec0ff */
[----:B------:R-:W-:Y:S05]  /*1510*/  @!P0 BRA `(.L_x_61) ;  /* 0x0000001000088947 */ /* 0x000fea0003800000 */
[----:B-1---5:R-:W-:Y:S02]  /*1520*/  IADD3 R0, P0, PT, R6, 0x20, RZ ;  /* 0x0000002006007810 */ /* 0x022fe40007f1e0ff */
[----:B------:R-:W-:Y:S02]  /*1530*/  LOP3.LUT R11, R2, 0x7ffffff0, RZ, 0xc0, !PT ;  /* 0x7ffffff0020b7812 */ /* 0x000fe400078ec0ff */
[----:B0--3--:R-:W-:Y:S02]  /*1540*/  IADD3.X R13, PT, PT, RZ, R7, RZ, P0, !PT ;  /* 0x00000007ff0d7210 */ /* 0x009fe400007fe4ff */
[----:B------:R-:W-:-:S07]  /*1550*/  IADD3 R2, PT, PT, -R11, RZ, RZ ;  /* 0x000000ff0b027210 */ /* 0x000fce0007ffe1ff */
.L_x_94:
[----:B--2---:R-:W-:Y:S02]  /*1560*/  MOV R8, R0 ;  /* 0x0000000000087202 */ /* 0x004fe40000000f00 */
[----:B------:R-:W-:-:S05]  /*1570*/  MOV R9, R13 ;  /* 0x0000000d00097202 */ /* 0x000fca0000000f00 */
[----:B------:R-:W2:Y:S01]  /*1580*/  LDG.E R0, desc[UR8][R8.64+-0x20] ;  /* 0xffffe00808007981 */ /* 0x000ea2000c1e1900 */
[----:B------:R-:W0:Y:S01]  /*1590*/  MUFU.RCP R12, R3 ;  /* 0x00000003000c7308 */ /* 0x000e220000001000 */
[----:B------:R-:W-:Y:S01]  /*15a0*/  IADD3 R2, PT, PT, R2, 0x10, RZ ;  /* 0x0000001002027810 */ /* 0x000fe20007ffe0ff */
[----:B------:R-:W-:Y:S03]  /*15b0*/  BSSY.RECONVERGENT B2, `(.L_x_62) ;  /* 0x000000c000027945 */ /* 0x000fe60003800200 */
[----:B------:R-:W-:Y:S01]  /*15c0*/  ISETP.NE.AND P2, PT, R2, RZ, PT ;  /* 0x000000ff0200720c */ /* 0x000fe20003f45270 */
[----:B0-----:R-:W-:-:S04]  /*15d0*/  FFMA R13, R12, -R3, 1 ;  /* 0x3f8000000c0d7423 */ /* 0x001fc80000000803 */
[----:B------:R-:W-:Y:S01]  /*15e0*/  FFMA R13, R12, R13, R12 ;  /* 0x0000000d0c0d7223 */ /* 0x000fe2000000000c */
[----:B--2---:R-:W0:Y:S03]  /*15f0*/  FCHK P0, R0, R3 ;  /* 0x0000000300007302 */ /* 0x004e260000000000 */
[----:B------:R-:W-:-:S04]  /*1600*/  FFMA R12, R0, R13, RZ ;  /* 0x0000000d000c7223 */ /* 0x000fc800000000ff */
[----:B------:R-:W-:-:S04]  /*1610*/  FFMA R14, R12, -R3, R0 ;  /* 0x800000030c0e7223 */ /* 0x000fc80000000000 */
[----:B------:R-:W-:Y:S01]  /*1620*/  FFMA R13, R13, R14, R12 ;  /* 0x0000000e0d0d7223 */ /* 0x000fe2000000000c */
[----:B0-----:R-:W-:Y:S06]  /*1630*/  @!P0 BRA `(.L_x_63) ;  /* 0x00000000000c8947 */ /* 0x001fec0003800000 */
[----:B------:R-:W-:-:S07]  /*1640*/  MOV R12, 0x1660 ;  /* 0x00001660000c7802 */ /* 0x000fce0000000f00 */
[----:B------:R-:W-:Y:S05]  /*1650*/  CALL.REL.NOINC `($__internal_3_$__cuda_sm3x_div_rn_noftz_f32_slowpath) ;  /* 0x0000001c00647944 */ /* 0x000fea0003c00000 */
[----:B------:R-:W-:-:S07]  /*1660*/  MOV R13, R15 ;  /* 0x0000000f000d7202 */ /* 0x000fce0000000f00 */
.L_x_63:
[----:B------:R-:W-:Y:S05]  /*1670*/  BSYNC.RECONVERGENT B2 ;  /* 0x0000000000027941 */ /* 0x000fea0003800200 */
.L_x_62:
[----:B------:R-:W2:Y:S01]  /*1680*/  LDG.E R17, desc[UR8][R8.64+-0x1c] ;  /* 0xffffe40808117981 */ /* 0x000ea2000c1e1900 */
[----:B------:R-:W0:Y:S01]  /*1690*/  MUFU.RCP R0, R3 ;  /* 0x0000000300007308 */ /* 0x000e220000001000 */
[----:B------:R-:W-:Y:S02]  /*16a0*/  BSSY.RECONVERGENT B2, `(.L_x_64) ;  /* 0x000000c000027945 */ /* 0x000fe40003800200 */
[----:B------:R1:W-:Y:S01]  /*16b0*/  STG.E desc[UR8][R8.64+-0x20], R13 ;  /* 0xffffe00d08007986 */ /* 0x0003e2000c101908 */
[----:B0-----:R-:W-:-:S04]  /*16c0*/  FFMA R15, R0, -R3, 1 ;  /* 0x3f800000000f7423 */ /* 0x001fc80000000803 */
[----:B------:R-:W-:Y:S01]  /*16d0*/  FFMA R0, R0, R15, R0 ;  /* 0x0000000f00007223 */ /* 0x000fe20000000000 */
[----:B--2---:R-:W0:Y:S03]  /*16e0*/  FCHK P0, R17, R3 ;  /* 0x0000000311007302 */ /* 0x004e260000000000 */
[----:B------:R-:W-:-:S04]  /*16f0*/  FFMA R12, R0, R17, RZ ;  /* 0x00000011000c7223 */ /* 0x000fc800000000ff */
[----:B------:R-:W-:-:S04]  /*1700*/  FFMA R15, R12, -R3, R17 ;  /* 0x800000030c0f7223 */ /* 0x000fc80000000011 */
[----:B------:R-:W-:Y:S01]  /*1710*/  FFMA R15, R0, R15, R12 ;  /* 0x0000000f000f7223 */ /* 0x000fe2000000000c */
[----:B01----:R-:W-:Y:S06]  /*1720*/  @!P0 BRA `(.L_x_65) ;  /* 0x00000000000c8947 */ /* 0x003fec0003800000 */
[----:B------:R-:W-:Y:S02]  /*1730*/  MOV R0, R17 ;  /* 0x0000001100007202 */ /* 0x000fe40000000f00 */
[----:B------:R-:W-:-:S07]  /*1740*/  MOV R12, 0x1760 ;  /* 0x00001760000c7802 */ /* 0x000fce0000000f00 */
[----:B------:R-:W-:Y:S05]  /*1750*/  CALL.REL.NOINC `($__internal_3_$__cuda_sm3x_div_rn_noftz_f32_slowpath) ;  /* 0x0000001c00247944 */ /* 0x000fea0003c00000 */
.L_x_65:
[----:B------:R-:W-:Y:S05]  /*1760*/  BSYNC.RECONVERGENT B2 ;  /* 0x0000000000027941 */ /* 0x000fea0003800200 */
.L_x_64:
        /* <DEDUP_REMOVED lines=14> */
[----:B------:R-:W-:-:S07]  /*1850*/  MOV R13, R15 ;  /* 0x0000000f000d7202 */ /* 0x000fce0000000f00 */
.L_x_67:
[----:B------:R-:W-:Y:S05]  /*1860*/  BSYNC.RECONVERGENT B2 ;  /* 0x0000000000027941 */ /* 0x000fea0003800200 */
.L_x_66:
        /* <DEDUP_REMOVED lines=14> */
.L_x_69:
[----:B------:R-:W-:Y:S05]  /*1950*/  BSYNC.RECONVERGENT B2 ;  /* 0x0000000000027941 */ /* 0x000fea0003800200 */
.L_x_68:
        /* <DEDUP_REMOVED lines=15> */
.L_x_71:
[----:B------:R-:W-:Y:S05]  /*1a50*/  BSYNC.RECONVERGENT B2 ;  /* 0x0000000000027941 */ /* 0x000fea0003800200 */
.L_x_70:
        /* <DEDUP_REMOVED lines=14> */
.L_x_73:
[----:B------:R-:W-:Y:S05]  /*1b40*/  BSYNC.RECONVERGENT B2 ;  /* 0x0000000000027941 */ /* 0x000fea0003800200 */
.L_x_72:
        /* <DEDUP_REMOVED lines=15> */
.L_x_75:
[----:B------:R-:W-:Y:S05]  /*1c40*/  BSYNC.RECONVERGENT B2 ;  /* 0x0000000000027941 */ /* 0x000fea0003800200 */
.L_x_74:
        /* <DEDUP_REMOVED lines=14> */
.L_x_77:
[----:B------:R-:W-:Y:S05]  /*1d30*/  BSYNC.RECONVERGENT B2 ;  /* 0x0000000000027941 */ /* 0x000fea0003800200 */
.L_x_76:
        /* <DEDUP_REMOVED lines=15> */
.L_x_79:
[----:B------:R-:W-:Y:S05]  /*1e30*/  BSYNC.RECONVERGENT B2 ;  /* 0x0000000000027941 */ /* 0x000fea0003800200 */
.L_x_78:
        /* <DEDUP_REMOVED lines=14> */
.L_x_81:
[----:B------:R-:W-:Y:S05]  /*1f20*/  BSYNC.RECONVERGENT B2 ;  /* 0x0000000000027941 */ /* 0x000fea0003800200 */
.L_x_80:
        /* <DEDUP_REMOVED lines=15> */
.L_x_83:
[----:B------:R-:W-:Y:S05]  /*2020*/  BSYNC.RECONVERGENT B2 ;  /* 0x0000000000027941 */ /* 0x000fea0003800200 */
.L_x_82:
        /* <DEDUP_REMOVED lines=14> */
.L_x_85:
[----:B------:R-:W-:Y:S05]  /*2110*/  BSYNC.RECONVERGENT B2 ;  /* 0x0000000000027941 */ /* 0x000fea0003800200 */
.L_x_84:
        /* <DEDUP_REMOVED lines=15> */
.L_x_87:
[----:B------:R-:W-:Y:S05]  /*2210*/  BSYNC.RECONVERGENT B2 ;  /* 0x0000000000027941 */ /* 0x000fea0003800200 */
.L_x_86:
        /* <DEDUP_REMOVED lines=14> */
.L_x_89:
[----:B------:R-:W-:Y:S05]  /*2300*/  BSYNC.RECONVERGENT B2 ;  /* 0x0000000000027941 */ /* 0x000fea0003800200 */
.L_x_88:
        /* <DEDUP_REMOVED lines=15> */
.L_x_91:
[----:B------:R-:W-:Y:S05]  /*2400*/  BSYNC.RECONVERGENT B2 ;  /* 0x0000000000027941 */ /* 0x000fea0003800200 */
.L_x_90:
        /* <DEDUP_REMOVED lines=14> */
.L_x_93:
[----:B------:R-:W-:Y:S05]  /*24f0*/  BSYNC.RECONVERGENT B2 ;  /* 0x0000000000027941 */ /* 0x000fea0003800200 */
.L_x_92:
[----:B------:R2:W-:Y:S01]  /*2500*/  STG.E desc[UR8][R8.64+0x1c], R15 ;  /* 0x00001c0f08007986 */ /* 0x0005e2000c101908 */
[----:B------:R-:W-:-:S04]  /*2510*/  IADD3 R0, P0, PT, R8, 0x40, RZ ;  /* 0x0000004008007810 */ /* 0x000fc80007f1e0ff */
[----:B------:R-:W-:Y:S01]  /*2520*/  IADD3.X R13, PT, PT, RZ, R9, RZ, P0, !PT ;  /* 0x00000009ff0d7210 */ /* 0x000fe200007fe4ff */
[----:B------:R-:W-:Y:S08]  /*2530*/  @P2 BRA `(.L_x_94) ;  /* 0xfffffff000082947 */ /* 0x000ff0000383ffff */
.L_x_61:
[----:B------:R-:W-:-:S13]  /*2540*/  ISETP.NE.AND P0, PT, R10, RZ, PT ;  /* 0x000000ff0a00720c */ /* 0x000fda0003f05270 */
[----:B------:R-:W-:Y:S05]  /*2550*/  @!P0 EXIT ;  /* 0x000000000000894d */ /* 0x000fea0003800000 */
[----:B------:R-:W4:Y:S01]  /*2560*/  LDCU UR4, c[0x0][0x38c] ;  /* 0x00007180ff0477ac */ /* 0x000f220008000800 */
[----:B------:R-:W-:Y:S01]  /*2570*/  ISETP.GE.U32.AND P0, PT, R10, 0x8, PT ;  /* 0x000000080a00780c */ /* 0x000fe20003f06070 */
[----:B----4-:R-:W-:-:S12]  /*2580*/  ULOP3.LUT UR4, UR4, 0x7, URZ, 0xc0, !UPT ;  /* 0x0000000704047892 */ /* 0x010fd8000f8ec0ff */
[----:B------:R-:W-:Y:S05]  /*2590*/  @!P0 BRA `(.L_x_95) ;  /* 0x0000000400f88947 */ /* 0x000fea0003800000 */
[----:B0123--:R-:W-:-:S05]  /*25a0*/  IMAD.WIDE.U32 R8, R11, 0x4, R6 ;  /* 0x000000040b087825 */ /* 0x00ffca00078e0006 */
[----:B------:R-:W2:Y:S01]  /*25b0*/  LDG.E R15, desc[UR8][R8.64] ;  /* 0x00000008080f7981 */ /* 0x000ea2000c1e1900 */
[----:B-----5:R-:W0:Y:S01]  /*25c0*/  MUFU.RCP R0, R3 ;  /* 0x0000000300007308 */ /* 0x020e220000001000 */
[----:B------:R-:W-:Y:S01]  /*25d0*/  BSSY.RECONVERGENT B2, `(.L_x_96) ;  /* 0x000000c000027945 */ /* 0x000fe20003800200 */
[----:B0-----:R-:W-:-:S04]  /*25e0*/  FFMA R13, R0, -R3, 1 ;  /* 0x3f800000000d7423 */ /* 0x001fc80000000803 */
[----:B------:R-:W-:Y:S02]  /*25f0*/  FFMA R0, R0, R13, R0 ;  /* 0x0000000d00007223 */ /* 0x000fe40000000000 */
[----:B--2---:R-:W0:Y:S02]  /*2600*/  FCHK P0, R15, R3 ;  /* 0x000000030f007302 */ /* 0x004e240000000000 */
[----:B------:R-:W-:-:S04]  /*2610*/  FFMA R2, R0, R15, RZ ;  /* 0x0000000f00027223 */ /* 0x000fc800000000ff */
[----:B------:R-:W-:-:S04]  /*2620*/  FFMA R13, R2, -R3, R15 ;  /* 0x80000003020d7223 */ /* 0x000fc8000000000f */
[----:B------:R-:W-:Y:S01]  /*2630*/  FFMA R13, R0, R13, R2 ;  /* 0x0000000d000d7223 */ /* 0x000fe20000000002 */
[----:B0-----:R-:W-:Y:S06]  /*2640*/  @!P0 BRA `(.L_x_97) ;  /* 0x0000000000108947 */ /* 0x001fec0003800000 */
[----:B------:R-:W-:Y:S02]  /*2650*/  MOV R0, R15 ;  /* 0x0000000f00007202 */ /* 0x000fe40000000f00 */
[----:B------:R-:W-:-:S07]  /*2660*/  MOV R12, 0x2680 ;  /* 0x00002680000c7802 */ /* 0x000fce0000000f00 */
[----:B------:R-:W-:Y:S05]  /*2670*/  CALL.REL.NOINC `($__internal_3_$__cuda_sm3x_div_rn_noftz_f32_slowpath) ;  /* 0x0000000c005c7944 */ /* 0x000fea0003c00000 */
[----:B------:R-:W-:-:S07]  /*2680*/  MOV R13, R15 ;  /* 0x0000000f000d7202 */ /* 0x000fce0000000f00 */
.L_x_97:
[----:B------:R-:W-:Y:S05]  /*2690*/  BSYNC.RECONVERGENT B2 ;  /* 0x0000000000027941 */ /* 0x000fea0003800200 */
.L_x_96:
        /* <DEDUP_REMOVED lines=14> */
.L_x_99:
[----:B------:R-:W-:Y:S05]  /*2780*/  BSYNC.RECONVERGENT B2 ;  /* 0x0000000000027941 */ /* 0x000fea0003800200 */
.L_x_98:
        /* <DEDUP_REMOVED lines=15> */
.L_x_101:
[----:B------:R-:W-:Y:S05]  /*2880*/  BSYNC.RECONVERGENT B2 ;  /* 0x0000000000027941 */ /* 0x000fea0003800200 */
.L_x_100:
        /* <DEDUP_REMOVED lines=14> */
.L_x_103:
[----:B------:R-:W-:Y:S05]  /*2970*/  BSYNC.RECONVERGENT B2 ;  /* 0x0000000000027941 */ /* 0x000fea0003800200 */
.L_x_102:
        /* <DEDUP_REMOVED lines=15> */
.L_x_105:
[----:B------:R-:W-:Y:S05]  /*2a70*/  BSYNC.RECONVERGENT B2 ;  /* 0x0000000000027941 */ /* 0x000fea0003800200 */
.L_x_104:
        /* <DEDUP_REMOVED lines=14> */
.L_x_107:
[----:B------:R-:W-:Y:S05]  /*2b60*/  BSYNC.RECONVERGENT B2 ;  /* 0x0000000000027941 */ /* 0x000fea0003800200 */
.L_x_106:
        /* <DEDUP_REMOVED lines=15> */
.L_x_109:
[----:B------:R-:W-:Y:S05]  /*2c60*/  BSYNC.RECONVERGENT B2 ;  /* 0x0000000000027941 */ /* 0x000fea0003800200 */
.L_x_108:
        /* <DEDUP_REMOVED lines=14> */
.L_x_111:
[----:B------:R-:W-:Y:S05]  /*2d50*/  BSYNC.RECONVERGENT B2 ;  /* 0x0000000000027941 */ /* 0x000fea0003800200 */
.L_x_110:
[----:B------:R4:W-:Y:S01]  /*2d60*/  STG.E desc[UR8][R8.64+0x1c], R15 ;  /* 0x00001c0f08007986 */ /* 0x0009e2000c101908 */
[----:B------:R-:W-:-:S07]  /*2d70*/  IADD3 R11, PT, PT, R11, 0x8, RZ ;  /* 0x000000080b0b7810 */ /* 0x000fce0007ffe0ff */
.L_x_95:
[----:B------:R-:W-:-:S13]  /*2d80*/  ISETP.NE.AND P0, PT, RZ, UR4, PT ;  /* 0x00000004ff007c0c */ /* 0x000fda000bf05270 */
[----:B------:R-:W-:Y:S05]  /*2d90*/  @!P0 EXIT ;  /* 0x000000000000894d */ /* 0x000fea0003800000 */
[----:B------:R-:W0:Y:S01]  /*2da0*/  LDCU UR5, c[0x0][0x38c] ;  /* 0x00007180ff0577ac */ /* 0x000e220008000800 */
[----:B------:R-:W-:Y:S02]  /*2db0*/  UISETP.GE.U32.AND UP0, UPT, UR4, 0x4, UPT ;  /* 0x000000040400788c */ /* 0x000fe4000bf06070 */
[----:B0-----:R-:W-:-:S07]  /*2dc0*/  ULOP3.LUT UR5, UR5, 0x3, URZ, 0xc0, !UPT ;  /* 0x0000000305057892 */ /* 0x001fce000f8ec0ff */
[----:B------:R-:W-:Y:S05]  /*2dd0*/  BRA.U !UP0, `(.L_x_112) ;  /* 0x0000000508087547 */ /* 0x000fea000b800000 */
[----:B------:R-:W-:-:S05]  /*2de0*/  IMAD.WIDE.U32 R6, R11, 0x4, R6 ;  /* 0x000000040b067825 */ /* 0x000fca00078e0006 */
[----:B---3--:R-:W3:Y:S01]  /*2df0*/  LDG.E R13, desc[UR8][R6.64] ;  /* 0x00000008060d7981 */ /* 0x008ee2000c1e1900 */
[----:B-1---5:R-:W2:Y:S01]  /*2e00*/  MUFU.RCP R0, R3 ;  /* 0x0000000300007308 */ /* 0x022ea20000001000 */
[----:B------:R-:W-:Y:S01]  /*2e10*/  BSSY.RECONVERGENT B2, `(.L_x_113) ;  /* 0x000000c000027945 */ /* 0x000fe20003800200 */
[----:B--2-4-:R-:W-:-:S04]  /*2e20*/  FFMA R9, R0, -R3, 1 ;  /* 0x3f80000000097423 */ /* 0x014fc80000000803 */
[----:B------:R-:W-:Y:S02]  /*2e30*/  FFMA R0, R0, R9, R0 ;  /* 0x0000000900007223 */ /* 0x000fe40000000000 */
[----:B---3--:R-:W0:Y:S02]  /*2e40*/  FCHK P0, R13, R3 ;  /* 0x000000030d007302 */ /* 0x008e240000000000 */
        /* <DEDUP_REMOVED lines=8> */
.L_x_114:
[----:B------:R-:W-:Y:S05]  /*2ed0*/  BSYNC.RECONVERGENT B2 ;  /* 0x0000000000027941 */ /* 0x000fea0003800200 */
.L_x_113:
        /* <DEDUP_REMOVED lines=15> */
.L_x_116:
[----:B------:R-:W-:Y:S05]  /*2fd0*/  BSYNC.RECONVERGENT B2 ;  /* 0x0000000000027941 */ /* 0x000fea0003800200 */
.L_x_115:
        /* <DEDUP_REMOVED lines=15> */
.L_x_118:
[----:B------:R-:W-:Y:S05]  /*30d0*/  BSYNC.RECONVERGENT B2 ;  /* 0x0000000000027941 */ /* 0x000fea0003800200 */
.L_x_117:
        /* <DEDUP_REMOVED lines=15> */
.L_x_120:
[----:B------:R-:W-:Y:S05]  /*31d0*/  BSYNC.RECONVERGENT B2 ;  /* 0x0000000000027941 */ /* 0x000fea0003800200 */
.L_x_119:
[----:B------:R0:W-:Y:S01]  /*31e0*/  STG.E desc[UR8][R6.64+0xc], R13 ;  /* 0x00000c0d06007986 */ /* 0x0001e2000c101908 */
[----:B------:R-:W-:-:S07]  /*31f0*/  IADD3 R11, PT, PT, R11, 0x4, RZ ;  /* 0x000000040b0b7810 */ /* 0x000fce0007ffe0ff */
.L_x_112:
[----:B------:R-:W-:-:S13]  /*3200*/  ISETP.NE.AND P0, PT, RZ, UR5, PT ;  /* 0x00000005ff007c0c */ /* 0x000fda000bf05270 */
[----:B------:R-:W-:Y:S05]  /*3210*/  @!P0 EXIT ;  /* 0x000000000000894d */ /* 0x000fea0003800000 */
[----:B------:R-:W1:Y:S01]  /*3220*/  LDCU.64 UR6, c[0x0][0x380] ;  /* 0x00007000ff0677ac */ /* 0x000e620008000a00 */
[----:B------:R-:W-:Y:S01]  /*3230*/  IMAD.WIDE.U32 R4, R11, 0x4, R4 ;  /* 0x000000040b047825 */ /* 0x000fe200078e0004 */
[----:B------:R-:W-:Y:S02]  /*3240*/  UIADD3 UR4, UPT, UPT, -UR5, URZ, URZ ;  /* 0x000000ff05047290 */ /* 0x000fe4000fffe1ff */
[----:B-1---5:R-:W-:-:S04]  /*3250*/  IADD3 R0, P0, PT, R4, UR6, RZ ;  /* 0x0000000604007c10 */ /* 0x022fc8000ff1e0ff */
[----:B--234-:R-:W-:-:S09]  /*3260*/  IADD3.X R9, PT, PT, R5, UR7, RZ, P0, !PT ;  /* 0x0000000705097c10 */ /* 0x01cfd200087fe4ff */
.L_x_123:
[----:B-1----:R-:W-:Y:S02]  /*3270*/  MOV R4, R0 ;  /* 0x0000000000047202 */ /* 0x002fe40000000f00 */
[----:B------:R-:W-:-:S05]  /*3280*/  MOV R5, R9 ;  /* 0x0000000900057202 */ /* 0x000fca0000000f00 */
[----:B------:R-:W2:Y:S01]  /*3290*/  LDG.E R9, desc[UR8][R4.64] ;  /* 0x0000000804097981 */ /* 0x000ea2000c1e1900 */
[----:B------:R-:W0:Y:S01]  /*32a0*/  MUFU.RCP R0, R3 ;  /* 0x0000000300007308 */ /* 0x000e220000001000 */
[----:B------:R-:W-:Y:S01]  /*32b0*/  UIADD3 UR4, UPT, UPT, UR4, 0x1, URZ ;  /* 0x0000000104047890 */ /* 0x000fe2000fffe0ff */
[----:B------:R-:W-:Y:S03]  /*32c0*/  BSSY.RECONVERGENT B2, `(.L_x_121) ;  /* 0x000000d000027945 */ /* 0x000fe60003800200 */
[----:B------:R-:W-:Y:S01]  /*32d0*/  UISETP.NE.AND UP0, UPT, UR4, URZ, UPT ;  /* 0x000000ff0400728c */ /* 0x000fe2000bf05270 */
[----:B0-----:R-:W-:-:S04]  /*32e0*/  FFMA R7, R0, -R3, 1 ;  /* 0x3f80000000077423 */ /* 0x001fc80000000803 */
[----:B------:R-:W-:Y:S01]  /*32f0*/  FFMA R0, R0, R7, R0 ;  /* 0x0000000700007223 */ /* 0x000fe20000000000 */
[----:B--2---:R-:W0:Y:S03]  /*3300*/  FCHK P0, R9, R3 ;  /* 0x0000000309007302 */ /* 0x004e260000000000 */
        /* <DEDUP_REMOVED lines=8> */
.L_x_122:
[----:B------:R-:W-:Y:S05]  /*3390*/  BSYNC.RECONVERGENT B2 ;  /* 0x0000000000027941 */ /* 0x000fea0003800200 */
.L_x_121:
[----:B------:R1:W-:Y:S01]  /*33a0*/  STG.E desc[UR8][R4.64], R7 ;  /* 0x0000000704007986 */ /* 0x0003e2000c101908 */
[----:B------:R-:W-:-:S04]  /*33b0*/  IADD3 R0, P0, PT, R4, 0x4, RZ ;  /* 0x0000000404007810 */ /* 0x000fc80007f1e0ff */
[----:B------:R-:W-:Y:S01]  /*33c0*/  IADD3.X R9, PT, PT, RZ, R5, RZ, P0, !PT ;  /* 0x00000005ff097210 */ /* 0x000fe200007fe4ff */
[----:B------:R-:W-:Y:S08]  /*33d0*/  BRA.U UP0, `(.L_x_123) ;  /* 0xfffffffd00a47547 */ /* 0x000ff0000b83ffff */
[----:B------:R-:W-:Y:S05]  /*33e0*/  EXIT ;  /* 0x000000000000794d */ /* 0x000fea0003800000 */
        .weak           $__internal_3_$__cuda_sm3x_div_rn_noftz_f32_slowpath
        .type           $__internal_3_$__cuda_sm3x_div_rn_noftz_f32_slowpath,@function
        .size           $__internal_3_$__cuda_sm3x_div_rn_noftz_f32_slowpath,(.L_x_152 - $__internal_3_$__cuda_sm3x_div_rn_noftz_f32_slowpath)
$__internal_3_$__cuda_sm3x_div_rn_noftz_f32_slowpath:
[----:B------:R-:W-:Y:S01]  /*33f0*/  SHF.R.U32.HI R13, RZ, 0x17, R3 ;  /* 0x00000017ff0d7819 */ /* 0x000fe20000011603 */
[----:B------:R-:W-:Y:S01]  /*3400*/  BSSY.RECONVERGENT B0, `(.L_x_124) ;  /* 0x0000063000007945 */ /* 0x000fe20003800200 */
[----:B------:R-:W-:Y:S02]  /*3410*/  SHF.R.U32.HI R16, RZ, 0x17, R0 ;  /* 0x00000017ff107819 */ /* 0x000fe40000011600 */
[----:B------:R-:W-:Y:S02]  /*3420*/  LOP3.LUT R13, R13, 0xff, RZ, 0xc0, !PT ;  /* 0x000000ff0d0d7812 */ /* 0x000fe400078ec0ff */
[----:B------:R-:W-:Y:S02]  /*3430*/  LOP3.LUT R16, R16, 0xff, RZ, 0xc0, !PT ;  /* 0x000000ff10107812 */ /* 0x000fe400078ec0ff */
[----:B------:R-:W-:Y:S02]  /*3440*/  IADD3 R18, PT, PT, R13, -0x1, RZ ;  /* 0xffffffff0d127810 */ /* 0x000fe40007ffe0ff */
[----:B------:R-:W-:-:S02]  /*3450*/  IADD3 R17, PT, PT, R16, -0x1, RZ ;  /* 0xffffffff10117810 */ /* 0x000fc40007ffe0ff */
[----:B------:R-:W-:Y:S02]  /*3460*/  ISETP.GT.U32.AND P0, PT, R18, 0xfd, PT ;  /* 0x000000fd1200780c */ /* 0x000fe40003f04070 */
[----:B------:R-:W-:Y:S02]  /*3470*/  MOV R15, R3 ;  /* 0x00000003000f7202 */ /* 0x000fe40000000f00 */
        /* <DEDUP_REMOVED lines=26> */
.L_x_125:
[----:B------:R-:W-:Y:S01]  /*3620*/  LEA R18, R13, 0xc0800000, 0x17 ;  /* 0xc08000000d127811 */ /* 0x000fe200078eb8ff */
[----:B------:R-:W-:Y:S01]  /*3630*/  BSSY.RECONVERGENT B1, `(.L_x_130) ;  /* 0x0000036000017945 */ /* 0x000fe20003800200 */
[----:B------:R-:W-:Y:S02]  /*3640*/  IADD3 R16, PT, PT, R16, -0x7f, RZ ;  /* 0xffffff8110107810 */ /* 0x000fe40007ffe0ff */
[----:B------:R-:W-:-:S03]  /*3650*/  IADD3 R19, PT, PT, -R18, R15, RZ ;  /* 0x0000000f12137210 */ /* 0x000fc60007ffe1ff */
[C---:B------:R-:W-:Y:S01]  /*3660*/  IMAD R0, R16.reuse, -0x800000, R0 ;  /* 0xff80000010007824 */ /* 0x040fe200078e0200 */
[----:B------:R0:W1:Y:S01]  /*3670*/  MUFU.RCP R18, R19 ;  /* 0x0000001300127308 */ /* 0x0000620000001000 */
[----:B------:R-:W-:Y:S01]  /*3680*/  FADD.FTZ R15, -R19, -RZ ;  /* 0x800000ff130f7221 */ /* 0x000fe20000010100 */
[----:B0-----:R-:W-:-:S04]  /*3690*/  IADD3 R19, PT, PT, R16, 0x7f, -R13 ;  /* 0x0000007f10137810 */ /* 0x001fc80007ffe80d */
[----:B------:R-:W-:Y:S01]  /*36a0*/  IADD3 R19, PT, PT, R19, R14, RZ ;  /* 0x0000000e13137210 */ /* 0x000fe20007ffe0ff */
        /* <DEDUP_REMOVED lines=20> */
[-CC-:B------:R-:W-:Y:S01]  /*37f0*/  FFMA.RZ R14, R17, R15.reuse, R18.reuse ;  /* 0x0000000f110e7223 */ /* 0x180fe2000000c012 */
[C---:B------:R-:W-:Y:S02]  /*3800*/  ISETP.NE.AND P3, PT, R13.reuse, RZ, PT ;  /* 0x000000ff0d00720c */ /* 0x040fe40003f65270 */
[----:B------:R-:W-:Y:S02]  /*3810*/  ISETP.NE.AND P1, PT, R13, RZ, PT ;  /* 0x000000ff0d00720c */ /* 0x000fe40003f25270 */
[----:B------:R-:W-:Y:S01]  /*3820*/  LOP3.LUT R16, R14, 0x7fffff, RZ, 0xc0, !PT ;  /* 0x007fffff0e107812 */ /* 0x000fe200078ec0ff */
[CCC-:B------:R-:W-:Y:S01]  /*3830*/  FFMA.RP R14, R17.reuse, R15.reuse, R18.reuse ;  /* 0x0000000f110e7223 */ /* 0x1c0fe20000008012 */
[----:B------:R-:W-:Y:S01]  /*3840*/  FFMA.RM R15, R17, R15, R18 ;  /* 0x0000000f110f7223 */ /* 0x000fe20000004012 */
        /* <DEDUP_REMOVED lines=16> */
.L_x_132:
[----:B------:R-:W-:-:S04]  /*3950*/  LOP3.LUT R0, R0, 0x80000000, RZ, 0xc0, !PT ;  /* 0x8000000000007812 */ /* 0x000fc800078ec0ff */
[----:B------:R-:W-:Y:S01]  /*3960*/  LOP3.LUT R0, R0, 0x7f800000, RZ, 0xfc, !PT ;  /* 0x7f80000000007812 */ /* 0x000fe200078efcff */
[----:B------:R-:W-:Y:S06]  /*3970*/  BRA `(.L_x_133) ;  /* 0x0000000000047947 */ /* 0x000fec0003800000 */
.L_x_131:
[----:B------:R-:W-:-:S07]  /*3980*/  LEA R0, R19, R0, 0x17 ;  /* 0x0000000013007211 */ /* 0x000fce00078eb8ff */
.L_x_133:
[----:B------:R-:W-:Y:S05]  /*3990*/  BSYNC.RECONVERGENT B1 ;  /* 0x0000000000017941 */ /* 0x000fea0003800200 */
.L_x_130:
[----:B------:R-:W-:Y:S05]  /*39a0*/  BRA `(.L_x_134) ;  /* 0x0000000000207947 */ /* 0x000fea0003800000 */
.L_x_129:
[----:B------:R-:W-:-:S04]  /*39b0*/  LOP3.LUT R0, R15, 0x80000000, R0, 0x48, !PT ;  /* 0x800000000f007812 */ /* 0x000fc800078e4800 */
[----:B------:R-:W-:Y:S01]  /*39c0*/  LOP3.LUT R0, R0, 0x7f800000, RZ, 0xfc, !PT ;  /* 0x7f80000000007812 */ /* 0x000fe200078efcff */
[----:B------:R-:W-:Y:S06]  /*39d0*/  BRA `(.L_x_134) ;  /* 0x0000000000147947 */ /* 0x000fec0003800000 */
.L_x_128:
[----:B------:R-:W-:Y:S01]  /*39e0*/  LOP3.LUT R0, R15, 0x80000000, R0, 0x48, !PT ;  /* 0x800000000f007812 */ /* 0x000fe200078e4800 */
[----:B------:R-:W-:Y:S06]  /*39f0*/  BRA `(.L_x_134) ;  /* 0x00000000000c7947 */ /* 0x000fec0003800000 */
.L_x_127:
[----:B------:R-:W0:Y:S01]  /*3a00*/  MUFU.RSQ R0, -QNAN ;  /* 0xffc0000000007908 */ /* 0x000e220000001400 */
[----:B------:R-:W-:Y:S05]  /*3a10*/  BRA `(.L_x_134) ;  /* 0x0000000000047947 */ /* 0x000fea0003800000 */
.L_x_126:
[----:B------:R-:W-:-:S07]  /*3a20*/  FADD.FTZ R0, R0, R3 ;  /* 0x0000000300007221 */ /* 0x000fce0000010000 */
.L_x_134:
[----:B------:R-:W-:Y:S05]  /*3a30*/  BSYNC.RECONVERGENT B0 ;  /* 0x0000000000007941 */ /* 0x000fea0003800200 */
.L_x_124:
[----:B------:R-:W-:Y:S01]  /*3a40*/  HFMA2 R13, -RZ, RZ, 0, 0 ;  /* 0x00000000ff0d7431 */ /* 0x000fe200000001ff */
[----:B0-----:R-:W-:-:S03]  /*3a50*/  MOV R15, R0 ;  /* 0x00000000000f7202 */ /* 0x001fc60000000f00 */
[----:B------:R-:W-:Y:S05]  /*3a60*/  RET.REL.NODEC R12 `(_Z7softmaxPfii) ;  /* 0xffffffc40c647950 */ /* 0x000fea0003c3ffff */
.L_x_135:
        /* <DEDUP_REMOVED lines=9> */
.L_x_152:


//--------------------- .text._Z4ReLUPfi          --------------------------
	.section	.text._Z4ReLUPfi,"ax",@progbits
	.align	128
        .global         _Z4ReLUPfi
        .type           _Z4ReLUPfi,@function
        .size           _Z4ReLUPfi,(.L_x_159 - _Z4ReLUPfi)
        .other          _Z4ReLUPfi,@"STO_CUDA_ENTRY STV_DEFAULT"
_Z4ReLUPfi:
.text._Z4ReLUPfi:
        /* <DEDUP_REMOVED lines=11> */
[----:B-1----:R-:W2:Y:S02]  /*00b0*/  LDG.E R0, desc[UR4][R2.64] ;  /* 0x0000000402007981 */ /* 0x002ea4000c1e1900 */
[----:B--2---:R-:W-:-:S05]  /*00c0*/  FMNMX R5, RZ, R0, !PT ;  /* 0x00000000ff057209 */ /* 0x004fca0007800000 */
[----:B------:R-:W-:Y:S01]  /*00d0*/  STG.E desc[UR4][R2.64], R5 ;  /* 0x0000000502007986 */ /* 0x000fe2000c101904 */
[----:B------:R-:W-:Y:S05]  /*00e0*/  EXIT ;  /* 0x000000000000794d */ /* 0x000fea0003800000 */
.L_x_136:
        /* <DEDUP_REMOVED lines=9> */
.L_x_159:


//--------------------- .text._Z13bias_additionPfS_ii --------------------------
	.section	.text._Z13bias_additionPfS_ii,"ax",@progbits
	.align	128
        .global         _Z13bias_additionPfS_ii
        .type           _Z13bias_additionPfS_ii,@function
        .size           _Z13bias_additionPfS_ii,(.L_x_160 - _Z13bias_additionPfS_ii)
        .other          _Z13bias_additionPfS_ii,@"STO_CUDA_ENTRY STV_DEFAULT"
_Z13bias_additionPfS_ii:
.text._Z13bias_additionPfS_ii:
        /* <DEDUP_REMOVED lines=8> */
[----:B------:R-:W0:Y:S01]  /*0080*/  LDC R6, c[0x0][0x394] ;  /* 0x0000e500ff067b82 */ /* 0x000e220000000800 */
[----:B------:R-:W-:Y:S01]  /*0090*/  ISETP.GE.AND P2, PT, R7, RZ, PT ;  /* 0x000000ff0700720c */ /* 0x000fe20003f46270 */
[----:B------:R-:W1:Y:S01]  /*00a0*/  LDCU.64 UR4, c[0x0][0x358] ;  /* 0x00006b00ff0477ac */ /* 0x000e620008000a00 */
[----:B0-----:R-:W-:-:S04]  /*00b0*/  IABS R9, R6 ;  /* 0x0000000600097213 */ /* 0x001fc80000000000 */
[----:B------:R-:W0:Y:S08]  /*00c0*/  I2F.RP R0, R9 ;  /* 0x0000000900007306 */ /* 0x000e300000209400 */
[----:B0-----:R-:W0:Y:S02]  /*00d0*/  MUFU.RCP R0, R0 ;  /* 0x0000000000007308 */ /* 0x001e240000001000 */
[----:B0-----:R-:W-:-:S06]  /*00e0*/  IADD3 R2, PT, PT, R0, 0xffffffe, RZ ;  /* 0x0ffffffe00027810 */ /* 0x001fcc0007ffe0ff */
[----:B------:R0:W2:Y:S02]  /*00f0*/  F2I.FTZ.U32.TRUNC.NTZ R3, R2 ;  /* 0x0000000200037305 */ /* 0x0000a4000021f000 */
[----:B0-----:R-:W-:Y:S01]  /*0100*/  IMAD.MOV.U32 R2, RZ, RZ, RZ ;  /* 0x000000ffff027224 */ /* 0x001fe200078e00ff */
[----:B--2---:R-:W-:-:S05]  /*0110*/  IADD3 R4, PT, PT, RZ, -R3, RZ ;  /* 0x80000003ff047210 */ /* 0x004fca0007ffe0ff */
[----:B------:R-:W-:Y:S01]  /*0120*/  IMAD R5, R4, R9, RZ ;  /* 0x0000000904057224 */ /* 0x000fe200078e02ff */
[----:B------:R-:W-:-:S03]  /*0130*/  IABS R4, R7 ;  /* 0x0000000700047213 */ /* 0x000fc60000000000 */
[----:B------:R-:W-:-:S06]  /*0140*/  IMAD.HI.U32 R3, R3, R5, R2 ;  /* 0x0000000503037227 */ /* 0x000fcc00078e0002 */
[----:B------:R-:W-:-:S05]  /*0150*/  IMAD.HI.U32 R3, R3, R4, RZ ;  /* 0x0000000403037227 */ /* 0x000fca00078e00ff */
[----:B------:R-:W-:-:S05]  /*0160*/  IADD3 R3, PT, PT, -R3, RZ, RZ ;  /* 0x000000ff03037210 */ /* 0x000fca0007ffe1ff */
[C---:B------:R-:W-:Y:S02]  /*0170*/  IMAD R0, R9.reuse, R3, R4 ;  /* 0x0000000309007224 */ /* 0x040fe400078e0204 */
[----:B------:R-:W0:Y:S03]  /*0180*/  LDC.64 R2, c[0x0][0x388] ;  /* 0x0000e200ff027b82 */ /* 0x000e260000000a00 */
[----:B------:R-:W-:-:S05]  /*0190*/  ISETP.GT.U32.AND P0, PT, R9, R0, PT ;  /* 0x000000000900720c */ /* 0x000fca0003f04070 */
[----:B------:R-:W2:Y:S08]  /*01a0*/  LDC.64 R4, c[0x0][0x380] ;  /* 0x0000e000ff047b82 */ /* 0x000eb00000000a00 */
[----:B------:R-:W-:Y:S01]  /*01b0*/  @!P0 IMAD.IADD R0, R0, 0x1, -R9 ;  /* 0x0000000100008824 */ /* 0x000fe200078e0a09 */
[----:B------:R-:W-:-:S04]  /*01c0*/  ISETP.NE.AND P0, PT, R6, RZ, PT ;  /* 0x000000ff0600720c */ /* 0x000fc80003f05270 */
[----:B------:R-:W-:Y:S01]  /*01d0*/  ISETP.GT.U32.AND P1, PT, R9, R0, PT ;  /* 0x000000000900720c */ /* 0x000fe20003f24070 */
[----:B--2---:R-:W-:-:S12]  /*01e0*/  IMAD.WIDE R4, R7, 0x4, R4 ;  /* 0x0000000407047825 */ /* 0x004fd800078e0204 */
[----:B------:R-:W-:Y:S01]  /*01f0*/  @!P1 IADD3 R0, PT, PT, R0, -R9, RZ ;  /* 0x8000000900009210 */ /* 0x000fe20007ffe0ff */
[----:B-1----:R-:W2:Y:S04]  /*0200*/  LDG.E R7, desc[UR4][R4.64] ;  /* 0x0000000404077981 */ /* 0x002ea8000c1e1900 */
[----:B------:R-:W-:Y:S01]  /*0210*/  @!P2 IMAD.MOV R0, RZ, RZ, -R0 ;  /* 0x000000ffff00a224 */ /* 0x000fe200078e0a00 */
[----:B------:R-:W-:-:S05]  /*0220*/  @!P0 LOP3.LUT R0, RZ, R6, RZ, 0x33, !PT ;  /* 0x00000006ff008212 */ /* 0x000fca00078e33ff */
[----:B0-----:R-:W-:-:S06]  /*0230*/  IMAD.WIDE R2, R0, 0x4, R2 ;  /* 0x0000000400027825 */ /* 0x001fcc00078e0202 */
[----:B------:R-:W2:Y:S02]  /*0240*/  LDG.E R2, desc[UR4][R2.64] ;  /* 0x0000000402027981 */ /* 0x000ea4000c1e1900 */
[----:B--2---:R-:W-:-:S05]  /*0250*/  FADD R7, R2, R7 ;  /* 0x0000000702077221 */ /* 0x004fca0000000000 */
[----:B------:R-:W-:Y:S01]  /*0260*/  STG.E desc[UR4][R4.64], R7 ;  /* 0x0000000704007986 */ /* 0x000fe2000c101904 */
[----:B------:R-:W-:Y:S05]  /*0270*/  EXIT ;  /* 0x000000000000794d */ /* 0x000fea0003800000 */
.L_x_137:
        /* <DEDUP_REMOVED lines=16> */
.L_x_160:


//--------------------- .text._Z17matrix_mul_transAPfS_S_iii --------------------------
	.section	.text._Z17matrix_mul_transAPfS_S_iii,"ax",@progbits
	.align	128
        .global         _Z17matrix_mul_transAPfS_S_iii
        .type           _Z17matrix_mul_transAPfS_S_iii,@function
        .size           _Z17matrix_mul_transAPfS_S_iii,(.L_x_161 - _Z17matrix_mul_transAPfS_S_iii)
        .other          _Z17matrix_mul_transAPfS_S_iii,@"STO_CUDA_ENTRY STV_DEFAULT"
_Z17matrix_mul_transAPfS_S_iii:
.text._Z17matrix_mul_transAPfS_S_iii:
[----:B------:R-:W-:Y:S01]  /*0000*/  LDC R1, c[0x0][0x37c] ;  /* 0x0000df00ff017b82 */ /* 0x000fe20000000800 */
[----:B------:R-:W0:Y:S01]  /*0010*/  S2R R5, SR_CTAID.Y ;  /* 0x0000000000057919 */ /* 0x000e220000002600 */
[----:B------:R-:W1:Y:S01]  /*0020*/  LDCU UR4, c[0x0][0x39c] ;  /* 0x00007380ff0477ac */ /* 0x000e620008000800 */
[----:B------:R-:W-:Y:S01]  /*0030*/  HFMA2 R21, -RZ, RZ, 0, 0 ;  /* 0x00000000ff157431 */ /* 0x000fe200000001ff */
[----:B------:R-:W0:Y:S01]  /*0040*/  S2R R0, SR_TID.Y ;  /* 0x0000000000007919 */ /* 0x000e220000002200 */
[----:B------:R-:W2:Y:S01]  /*0050*/  LDCU UR13, c[0x0][0x3a0] ;  /* 0x00007400ff0d77ac */ /* 0x000ea20008000800 */
[----:B------:R-:W3:Y:S01]  /*0060*/  S2R R4, SR_CTAID.X ;  /* 0x0000000000047919 */ /* 0x000ee20000002500 */
[----:B------:R-:W4:Y:S01]  /*0070*/  LDCU.64 UR8, c[0x0][0x358] ;  /* 0x00006b00ff0877ac */ /* 0x000f220008000a00 */
[----:B------:R-:W3:Y:S01]  /*0080*/  S2R R13, SR_TID.X ;  /* 0x00000000000d7919 */ /* 0x000ee20000002100 */
[----:B-1----:R-:W-:Y:S01]  /*0090*/  UISETP.GE.AND UP0, UPT, UR4, 0x1, UPT ;  /* 0x000000010400788c */ /* 0x002fe2000bf06270 */
[----:B0-----:R-:W-:-:S02]  /*00a0*/  LEA R2, R5, R0, 0x4 ;  /* 0x0000000005027211 */ /* 0x001fc400078e20ff */
[----:B---3--:R-:W-:-:S06]  /*00b0*/  LEA R3, R4, R13, 0x4 ;  /* 0x0000000d04037211 */ /* 0x008fcc00078e20ff */
[----:B--2-4-:R-:W-:Y:S05]  /*00c0*/  BRA.U !UP0, `(.L_x_138) ;  /* 0x0000000508447547 */ /* 0x014fea000b800000 */
[----:B------:R-:W0:Y:S01]  /*00d0*/  S2UR UR7, SR_CgaCtaId ;  /* 0x00000000000779c3 */ /* 0x000e220000008800 */
[----:B------:R-:W1:Y:S01]  /*00e0*/  LDCU UR10, c[0x0][0x3a0] ;  /* 0x00007400ff0a77ac */ /* 0x000e620008000800 */
[----:B------:R-:W-:Y:S01]  /*00f0*/  MOV R21, RZ ;  /* 0x000000ff00157202 */ /* 0x000fe20000000f00 */
[----:B------:R-:W2:Y:S05]  /*0100*/  LDCU UR11, c[0x0][0x398] ;  /* 0x00007300ff0b77ac */ /* 0x000eaa0008000800 */
[----:B------:R-:W3:Y:S01]  /*0110*/  LDC R14, c[0x0][0x3a0] ;  /* 0x0000e800ff0e7b82 */ /* 0x000ee20000000800 */
[----:B------:R-:W-:Y:S01]  /*0120*/  UMOV UR5, 0x400 ;  /* 0x0000040000057882 */ /* 0x000fe20000000000 */
[----:B------:R-:W-:-:S02]  /*0130*/  UIADD3 UR4, UPT, UPT, UR4, 0xf, URZ ;  /* 0x0000000f04047890 */ /* 0x000fc4000fffe0ff */
[----:B------:R-:W-:Y:S02]  /*0140*/  UIADD3 UR6, UPT, UPT, UR5, 0x400, URZ ;  /* 0x0000040005067890 */ /* 0x000fe4000fffe0ff */
[----:B------:R-:W-:Y:S02]  /*0150*/  USHF.R.U32.HI UR4, URZ, 0x4, UR4 ;  /* 0x00000004ff047899 */ /* 0x000fe40008011604 */
[----:B------:R-:W4:Y:S01]  /*0160*/  LDC R15, c[0x0][0x398] ;  /* 0x0000e600ff0f7b82 */ /* 0x000f220000000800 */
[----:B------:R-:W3:Y:S01]  /*0170*/  LDCU UR12, c[0x0][0x39c] ;  /* 0x00007380ff0c77ac */ /* 0x000ee20008000800 */
[----:B-1----:R-:W-:Y:S01]  /*0180*/  IMAD R19, R0, UR10, R13 ;  /* 0x0000000a00137c24 */ /* 0x002fe2000f8e020d */
[----:B------:R-:W-:Y:S01]  /*0190*/  UIADD3 UR4, UPT, UPT, -UR4, URZ, URZ ;  /* 0x000000ff04047290 */ /* 0x000fe2000fffe1ff */
[----:B--2---:R-:W-:Y:S01]  /*01a0*/  IMAD R12, R13, UR11, R0 ;  /* 0x0000000b0d0c7c24 */ /* 0x004fe2000f8e0200 */
[----:B0-----:R-:W-:Y:S02]  /*01b0*/  ULEA UR5, UR7, UR5, 0x18 ;  /* 0x0000000507057291 */ /* 0x001fe4000f8ec0ff */
[----:B------:R-:W-:Y:S01]  /*01c0*/  LEA R19, R4, R19, 0x4 ;  /* 0x0000001304137211 */ /* 0x000fe200078e20ff */
[----:B------:R-:W-:Y:S01]  /*01d0*/  ULEA UR6, UR7, UR6, 0x18 ;  /* 0x0000000607067291 */ /* 0x000fe2000f8ec0ff */
[----:B------:R-:W-:-:S02]  /*01e0*/  ISETP.GE.AND P1, PT, R2, UR11, PT ;  /* 0x0000000b02007c0c */ /* 0x000fc4000bf26270 */
[----:B------:R-:W-:Y:S02]  /*01f0*/  LEA R12, R5, R12, 0x4 ;  /* 0x0000000c050c7211 */ /* 0x000fe400078e20ff */
[C---:B------:R-:W-:Y:S02]  /*0200*/  LEA R18, R0.reuse, UR5, 0x6 ;  /* 0x0000000500127c11 */ /* 0x040fe4000f8e30ff */
[C---:B------:R-:W-:Y:S02]  /*0210*/  LEA R17, R13.reuse, UR6, 0x2 ;  /* 0x000000060d117c11 */ /* 0x040fe4000f8e10ff */
[----:B------:R-:W-:Y:S02]  /*0220*/  LEA R20, R13, R18, 0x2 ;  /* 0x000000120d147211 */ /* 0x000fe400078e10ff */
[----:B------:R-:W-:-:S07]  /*0230*/  LEA R16, R0, R17, 0x6 ;  /* 0x0000001100107211 */ /* 0x000fce00078e30ff */
.L_x_139:
[----:B---3--:R-:W-:Y:S01]  /*0240*/  ISETP.GE.AND P0, PT, R0, UR12, PT ;  /* 0x0000000c00007c0c */ /* 0x008fe2000bf06270 */
[----:B------:R-:W-:Y:S01]  /*0250*/  HFMA2 R26, -RZ, RZ, 0, 0 ;  /* 0x00000000ff1a7431 */ /* 0x000fe200000001ff */
[----:B------:R-:W-:Y:S02]  /*0260*/  ISETP.GE.OR P2, PT, R13, UR12, P1 ;  /* 0x0000000c0d007c0c */ /* 0x000fe40008f46670 */
[----:B------:R-:W-:Y:S02]  /*0270*/  ISETP.GE.OR P0, PT, R3, R14, P0 ;  /* 0x0000000e0300720c */ /* 0x000fe40000706670 */
[----:B------:R-:W-:-:S09]  /*0280*/  MOV R29, RZ ;  /* 0x000000ff001d7202 */ /* 0x000fd20000000f00 */
[----:B------:R-:W0:Y:S08]  /*0290*/  @!P2 LDC.64 R6, c[0x0][0x380] ;  /* 0x0000e000ff06ab82 */ /* 0x000e300000000a00 */
[----:B------:R-:W1:Y:S01]  /*02a0*/  @!P0 LDC.64 R4, c[0x0][0x388] ;  /* 0x0000e200ff048b82 */ /* 0x000e620000000a00 */
[----:B0-----:R-:W-:-:S05]  /*02b0*/  @!P2 IMAD.WIDE R6, R12, 0x4, R6 ;  /* 0x000000040c06a825 */ /* 0x001fca00078e0206 */
[----:B------:R-:W2:Y:S01]  /*02c0*/  @!P2 LDG.E R29, desc[UR8][R6.64] ;  /* 0x00000008061da981 */ /* 0x000ea2000c1e1900 */
[----:B-1----:R-:W-:-:S05]  /*02d0*/  @!P0 IMAD.WIDE R22, R19, 0x4, R4 ;  /* 0x0000000413168825 */ /* 0x002fca00078e0204 */
[----:B------:R-:W3:Y:S01]  /*02e0*/  @!P0 LDG.E R26, desc[UR8][R22.64] ;  /* 0x00000008161a8981 */ /* 0x000ee2000c1e1900 */
[----:B------:R-:W-:-:S04]  /*02f0*/  UIADD3 UR4, UPT, UPT, UR4, 0x1, URZ ;  /* 0x0000000104047890 */ /* 0x000fc8000fffe0ff */
[----:B------:R-:W-:Y:S01]  /*0300*/  UISETP.NE.AND UP0, UPT, UR4, URZ, UPT ;  /* 0x000000ff0400728c */ /* 0x000fe2000bf05270 */
[----:B------:R-:W-:Y:S02]  /*0310*/  IADD3 R0, PT, PT, R0, 0x10, RZ ;  /* 0x0000001000007810 */ /* 0x000fe40007ffe0ff */
[----:B------:R-:W-:Y:S02]  /*0320*/  IADD3 R13, PT, PT, R13, 0x10, RZ ;  /* 0x000000100d0d7810 */ /* 0x000fe40007ffe0ff */
[----:B----4-:R-:W-:Y:S02]  /*0330*/  LEA R12, R15, R12, 0x4 ;  /* 0x0000000c0f0c7211 */ /* 0x010fe400078e20ff */
[----:B------:R-:W-:Y:S01]  /*0340*/  LEA R19, R14, R19, 0x4 ;  /* 0x000000130e137211 */ /* 0x000fe200078e20ff */
[----:B--2---:R-:W-:Y:S04]  /*0350*/  STS [R20], R29 ;  /* 0x0000001d14007388 */ /* 0x004fe80000000800 */
[----:B---3--:R-:W-:Y:S01]  /*0360*/  STS [R16], R26 ;  /* 0x0000001a10007388 */ /* 0x008fe20000000800 */
[----:B------:R-:W-:Y:S06]  /*0370*/  BAR.SYNC.DEFER_BLOCKING 0x0 ;  /* 0x0000000000007b1d */ /* 0x000fec0000010000 */
[----:B------:R-:W-:Y:S04]  /*0380*/  LDS R28, [R17] ;  /* 0x00000000111c7984 */ /* 0x000fe80000000800 */
[----:B------:R-:W0:Y:S04]  /*0390*/  LDS.128 R8, [R18] ;  /* 0x0000000012087984 */ /* 0x000e280000000c00 */
[----:B------:R-:W1:Y:S04]  /*03a0*/  LDS R23, [R17+0x40] ;  /* 0x0000400011177984 */ /* 0x000e680000000800 */
[----:B------:R-:W2:Y:S04]  /*03b0*/  LDS R27, [R17+0x80] ;  /* 0x00008000111b7984 */ /* 0x000ea80000000800 */
[----:B------:R-:W3:Y:S04]  /*03c0*/  LDS R24, [R17+0xc0] ;  /* 0x0000c00011187984 */ /* 0x000ee80000000800 */
[----:B------:R-:W-:Y:S04]  /*03d0*/  LDS R25, [R17+0x100] ;  /* 0x0001000011197984 */ /* 0x000fe80000000800 */
[----:B------:R-:W4:Y:S04]  /*03e0*/  LDS.128 R4, [R18+0x10] ;  /* 0x0000100012047984 */ /* 0x000f280000000c00 */
[----:B------:R-:W5:Y:S04]  /*03f0*/  LDS R22, [R17+0x140] ;  /* 0x0001400011167984 */ /* 0x000f680000000800 */
[----:B------:R-:W-:Y:S01]  /*0400*/  LDS R26, [R17+0x1c0] ;  /* 0x0001c000111a7984 */ /* 0x000fe20000000800 */
[----:B0-----:R-:W-:-:S03]  /*0410*/  FFMA R8, R8, R28, R21 ;  /* 0x0000001c08087223 */ /* 0x001fc60000000015 */
[----:B------:R-:W-:Y:S01]  /*0420*/  LDS R21, [R17+0x200] ;  /* 0x0002000011157984 */ /* 0x000fe20000000800 */
[----:B-1----:R-:W-:-:S03]  /*0430*/  FFMA R8, R23, R9, R8 ;  /* 0x0000000917087223 */ /* 0x002fc60000000008 */
[----:B------:R-:W0:Y:S01]  /*0440*/  LDS R23, [R17+0x180] ;  /* 0x0001800011177984 */ /* 0x000e220000000800 */
[----:B--2---:R-:W-:-:S03]  /*0450*/  FFMA R27, R27, R10, R8 ;  /* 0x0000000a1b1b7223 */ /* 0x004fc60000000008 */
[----:B------:R-:W-:Y:S01]  /*0460*/  LDS R28, [R17+0x380] ;  /* 0x00038000111c7984 */ /* 0x000fe20000000800 */
[----:B---3--:R-:W-:-:S03]  /*0470*/  FFMA R27, R24, R11, R27 ;  /* 0x0000000b181b7223 */ /* 0x008fc6000000001b */
[----:B------:R-:W1:Y:S04]  /*0480*/  LDS.128 R8, [R18+0x20] ;  /* 0x0000200012087984 */ /* 0x000e680000000c00 */
[----:B------:R-:W2:Y:S01]  /*0490*/  LDS R24, [R17+0x240] ;  /* 0x0002400011187984 */ /* 0x000ea20000000800 */
[----:B----4-:R-:W-:-:S04]  /*04a0*/  FFMA R25, R4, R25, R27 ;  /* 0x0000001904197223 */ /* 0x010fc8000000001b */
[----:B-----5:R-:W-:Y:S02]  /*04b0*/  FFMA R22, R22, R5, R25 ;  /* 0x0000000516167223 */ /* 0x020fe40000000019 */
[----:B------:R-:W3:Y:S02]  /*04c0*/  LDS R25, [R17+0x280] ;  /* 0x0002800011197984 */ /* 0x000ee40000000800 */
[----:B0-----:R-:W-:Y:S02]  /*04d0*/  FFMA R23, R23, R6, R22 ;  /* 0x0000000617177223 */ /* 0x001fe40000000016 */
[----:B------:R-:W0:Y:S02]  /*04e0*/  LDS R22, [R17+0x2c0] ;  /* 0x0002c00011167984 */ /* 0x000e240000000800 */
[----:B------:R-:W-:Y:S02]  /*04f0*/  FFMA R27, R26, R7, R23 ;  /* 0x000000071a1b7223 */ /* 0x000fe40000000017 */
[----:B------:R-:W-:Y:S04]  /*0500*/  LDS R23, [R17+0x300] ;  /* 0x0003000011177984 */ /* 0x000fe80000000800 */
[----:B------:R-:W4:Y:S01]  /*0510*/  LDS.128 R4, [R18+0x30] ;  /* 0x0000300012047984 */ /* 0x000f220000000c00 */
[----:B-1----:R-:W-:-:S03]  /*0520*/  FFMA R21, R8, R21, R27 ;  /* 0x0000001508157223 */ /* 0x002fc6000000001b */
[----:B------:R-:W1:Y:S01]  /*0530*/  LDS R8, [R17+0x340] ;  /* 0x0003400011087984 */ /* 0x000e620000000800 */
[----:B--2---:R-:W-:-:S03]  /*0540*/  FFMA R26, R24, R9, R21 ;  /* 0x00000009181a7223 */ /* 0x004fc60000000015 */
[----:B------:R-:W2:Y:S01]  /*0550*/  LDS R24, [R17+0x3c0] ;  /* 0x0003c00011187984 */ /* 0x000ea20000000800 */
[----:B---3--:R-:W-:-:S04]  /*0560*/  FFMA R25, R25, R10, R26 ;  /* 0x0000000a19197223 */ /* 0x008fc8000000001a */
[----:B0-----:R-:W-:-:S04]  /*0570*/  FFMA R11, R22, R11, R25 ;  /* 0x0000000b160b7223 */ /* 0x001fc80000000019 */
[----:B----4-:R-:W-:-:S04]  /*0580*/  FFMA R11, R4, R23, R11 ;  /* 0x00000017040b7223 */ /* 0x010fc8000000000b */
[----:B-1----:R-:W-:-:S04]  /*0590*/  FFMA R5, R8, R5, R11 ;  /* 0x0000000508057223 */ /* 0x002fc8000000000b */
[----:B------:R-:W-:-:S04]  /*05a0*/  FFMA R5, R28, R6, R5 ;  /* 0x000000061c057223 */ /* 0x000fc80000000005 */
[----:B--2---:R-:W-:Y:S01]  /*05b0*/  FFMA R21, R24, R7, R5 ;  /* 0x0000000718157223 */ /* 0x004fe20000000005 */
[----:B------:R-:W-:Y:S06]  /*05c0*/  BAR.SYNC.DEFER_BLOCKING 0x0 ;  /* 0x0000000000007b1d */ /* 0x000fec0000010000 */
[----:B------:R-:W-:Y:S05]  /*05d0*/  BRA.U UP0, `(.L_x_139) ;  /* 0xfffffffd00187547 */ /* 0x000fea000b83ffff */
.L_x_138:
[----:B------:R-:W0:Y:S01]  /*05e0*/  LDCU UR4, c[0x0][0x398] ;  /* 0x00007300ff0477ac */ /* 0x000e220008000800 */
[----:B------:R-:W-:-:S04]  /*05f0*/  ISETP.GE.AND P0, PT, R3, UR13, PT ;  /* 0x0000000d03007c0c */ /* 0x000fc8000bf06270 */
[----:B0-----:R-:W-:-:S13]  /*0600*/  ISETP.GE.OR P0, PT, R2, UR4, P0 ;  /* 0x0000000402007c0c */ /* 0x001fda0008706670 */
[----:B------:R-:W-:Y:S05]  /*0610*/  @P0 EXIT ;  /* 0x000000000000094d */ /* 0x000fea0003800000 */
[----:B------:R-:W0:Y:S01]  /*0620*/  LDC.64 R4, c[0x0][0x390] ;  /* 0x0000e400ff047b82 */ /* 0x000e220000000a00 */
[----:B------:R-:W-:-:S04]  /*0630*/  IMAD R3, R2, UR13, R3 ;  /* 0x0000000d02037c24 */ /* 0x000fc8000f8e0203 */
[----:B0-----:R-:W-:-:S05]  /*0640*/  IMAD.WIDE R2, R3, 0x4, R4 ;  /* 0x0000000403027825 */ /* 0x001fca00078e0204 */
[----:B------:R-:W-:Y:S01]  /*0650*/  STG.E desc[UR8][R2.64], R21 ;  /* 0x0000001502007986 */ /* 0x000fe2000c101908 */
[----:B------:R-:W-:Y:S05]  /*0660*/  EXIT ;  /* 0x000000000000794d */ /* 0x000fea0003800000 */
.L_x_140:
        /* <DEDUP_REMOVED lines=9> */
.L_x_161:


//--------------------- .text._Z17matrix_mul_transBPfS_S_iii --------------------------
	.section	.text._Z17matrix_mul_transBPfS_S_iii,"ax",@progbits
	.align	128
        .global         _Z17matrix_mul_transBPfS_S_iii
        .type           _Z17matrix_mul_transBPfS_S_iii,@function
        .size           _Z17matrix_mul_transBPfS_S_iii,(.L_x_162 - _Z17matrix_mul_transBPfS_S_iii)
        .other          _Z17matrix_mul_transBPfS_S_iii,@"STO_CUDA_ENTRY STV_DEFAULT"
_Z17matrix_mul_transBPfS_S_iii:
.text._Z17matrix_mul_transBPfS_S_iii:
[----:B------:R-:W-:Y:S01]  /*0000*/  LDC R1, c[0x0][0x37c] ;  /* 0x0000df00ff017b82 */ /* 0x000fe20000000800 */
[----:B------:R-:W0:Y:S01]  /*0010*/  S2R R0, SR_CTAID.Y ;  /* 0x0000000000007919 */ /* 0x000e220000002600 */
[----:B------:R-:W1:Y:S01]  /*0020*/  LDCU UR7, c[0x0][0x39c] ;  /* 0x00007380ff0777ac */ /* 0x000e620008000800 */
[----:B------:R-:W-:Y:S01]  /*0030*/  HFMA2 R25, -RZ, RZ, 0, 0 ;  /* 0x00000000ff197431 */ /* 0x000fe200000001ff */
[----:B------:R-:W0:Y:S01]  /*0040*/  S2R R15, SR_TID.Y ;  /* 0x00000000000f7919 */ /* 0x000e220000002200 */
[----:B------:R-:W2:Y:S01]  /*0050*/  LDCU.64 UR10, c[0x0][0x358] ;  /* 0x00006b00ff0a77ac */ /* 0x000ea20008000a00 */
[----:B------:R-:W3:Y:S01]  /*0060*/  S2R R2, SR_CTAID.X ;  /* 0x0000000000027919 */ /* 0x000ee20000002500 */
[----:B------:R-:W3:Y:S01]  /*0070*/  S2R R13, SR_TID.X ;  /* 0x00000000000d7919 */ /* 0x000ee20000002100 */
[----:B-1----:R-:W-:Y:S01]  /*0080*/  UISETP.GE.AND UP0, UPT, UR7, 0x1, UPT ;  /* 0x000000010700788c */ /* 0x002fe2000bf06270 */
[----:B0-----:R-:W-:Y:S02]  /*0090*/  LEA R0, R0, R15, 0x4 ;  /* 0x0000000f00007211 */ /* 0x001fe400078e20ff */
[----:B---3--:R-:W-:-:S06]  /*00a0*/  LEA R3, R2, R13, 0x4 ;  /* 0x0000000d02037211 */ /* 0x008fcc00078e20ff */
[----:B--2---:R-:W-:Y:S05]  /*00b0*/  BRA.U !UP0, `(.L_x_141) ;  /* 0x0000000d08547547 */ /* 0x004fea000b800000 */
[----:B------:R-:W0:Y:S01]  /*00c0*/  S2UR UR6, SR_CgaCtaId ;  /* 0x00000000000679c3 */ /* 0x000e220000008800 */
[----:B------:R-:W-:Y:S01]  /*00d0*/  UMOV UR4, 0x400 ;  /* 0x0000040000047882 */ /* 0x000fe20000000000 */
[----:B------:R-:W-:Y:S02]  /*00e0*/  UISETP.GE.U32.AND UP0, UPT, UR7, 0x11, UPT ;  /* 0x000000110700788c */ /* 0x000fe4000bf06070 */
[----:B------:R-:W-:Y:S01]  /*00f0*/  IMAD R24, R0, UR7, RZ ;  /* 0x0000000700187c24 */ /* 0x000fe2000f8e02ff */
[----:B------:R-:W-:Y:S01]  /*0100*/  UIADD3 UR5, UPT, UPT, UR4, 0x400, URZ ;  /* 0x0000040004057890 */ /* 0x000fe2000fffe0ff */
[----:B------:R-:W-:Y:S01]  /*0110*/  IMAD R22, R3, UR7, RZ ;  /* 0x0000000703167c24 */ /* 0x000fe2000f8e02ff */
[----:B------:R-:W-:Y:S01]  /*0120*/  MOV R25, RZ ;  /* 0x000000ff00197202 */ /* 0x000fe20000000f00 */
[----:B------:R-:W-:Y:S02]  /*0130*/  UIADD3 UR8, UPT, UPT, UR7, 0xf, URZ ;  /* 0x0000000f07087890 */ /* 0x000fe4000fffe0ff */
[----:B0-----:R-:W-:-:S02]  /*0140*/  ULEA UR5, UR6, UR5, 0x18 ;  /* 0x0000000506057291 */ /* 0x001fc4000f8ec0ff */
[----:B------:R-:W-:-:S04]  /*0150*/  ULEA UR4, UR6, UR4, 0x18 ;  /* 0x0000000406047291 */ /* 0x000fc8000f8ec0ff */
[----:B------:R-:W-:Y:S02]  /*0160*/  LEA R2, R13, UR5, 0x2 ;  /* 0x000000050d027c11 */ /* 0x000fe4000f8e10ff */
[C---:B------:R-:W-:Y:S01]  /*0170*/  LEA R16, R15.reuse, UR4, 0x6 ;  /* 0x000000040f107c11 */ /* 0x040fe2000f8e30ff */
[----:B------:R-:W-:Y:S01]  /*0180*/  UMOV UR4, URZ ;  /* 0x000000ff00047c82 */ /* 0x000fe20008000000 */
[----:B------:R-:W-:Y:S01]  /*0190*/  LEA R21, R15, R2, 0x6 ;  /* 0x000000020f157211 */ /* 0x000fe200078e30ff */
[----:B------:R-:W-:Y:S06]  /*01a0*/  BRA.U !UP0, `(.L_x_142) ;  /* 0x0000000908207547 */ /* 0x000fec000b800000 */
[----:B------:R-:W0:Y:S01]  /*01b0*/  LDCU UR5, c[0x0][0x398] ;  /* 0x00007300ff0577ac */ /* 0x000e220008000800 */
[----:B------:R-:W-:Y:S01]  /*01c0*/  HFMA2 R18, -RZ, RZ, 0, 9.5367431640625e-07 ;  /* 0x00000010ff127431 */ /* 0x000fe200000001ff */
[----:B------:R-:W-:Y:S01]  /*01d0*/  IADD3 R20, PT, PT, R22, R15, RZ ;  /* 0x0000000f16147210 */ /* 0x000fe20007ffe0ff */
[----:B------:R-:W-:Y:S01]  /*01e0*/  USHF.R.U32.HI UR4, URZ, 0x4, UR8 ;  /* 0x00000004ff047899 */ /* 0x000fe20008011608 */
[-C--:B------:R-:W-:Y:S01]  /*01f0*/  IADD3 R19, PT, PT, R24, R13.reuse, RZ ;  /* 0x0000000d18137210 */ /* 0x080fe20007ffe0ff */
[----:B------:R-:W1:Y:S01]  /*0200*/  LDCU UR6, c[0x0][0x3a0] ;  /* 0x00007400ff0677ac */ /* 0x000e620008000800 */
[----:B------:R-:W-:Y:S02]  /*0210*/  SHF.R.S32.HI R12, RZ, 0x1f, R22 ;  /* 0x0000001fff0c7819 */ /* 0x000fe40000011416 */
[----:B------:R-:W-:Y:S01]  /*0220*/  MOV R25, RZ ;  /* 0x000000ff00197202 */ /* 0x000fe20000000f00 */
[----:B------:R-:W-:Y:S01]  /*0230*/  ULOP3.LUT UR4, UR4, 0x7fffffe, URZ, 0xc0, !UPT ;  /* 0x07fffffe04047892 */ /* 0x000fe2000f8ec0ff */
[----:B------:R-:W-:Y:S01]  /*0240*/  MOV R17, R13 ;  /* 0x0000000d00117202 */ /* 0x000fe20000000f00 */
[----:B------:R-:W2:Y:S01]  /*0250*/  LDCU UR7, c[0x0][0x39c] ;  /* 0x00007380ff0777ac */ /* 0x000ea20008000800 */
[----:B------:R-:W-:Y:S01]  /*0260*/  MOV R14, R15 ;  /* 0x0000000f000e7202 */ /* 0x000fe20000000f00 */
[----:B------:R-:W-:Y:S01]  /*0270*/  UIADD3 UR4, UPT, UPT, -UR4, URZ, URZ ;  /* 0x000000ff04047290 */ /* 0x000fe2000fffe1ff */
[----:B0-----:R-:W-:-:S13]  /*0280*/  ISETP.GE.AND P1, PT, R0, UR5, PT ;  /* 0x0000000500007c0c */ /* 0x001fda000bf26270 */
.L_x_143:
[----:B-1----:R-:W-:Y:S02]  /*0290*/  ISETP.GE.AND P0, PT, R3, UR6, PT ;  /* 0x0000000603007c0c */ /* 0x002fe4000bf06270 */
[----:B--2---:R-:W-:Y:S02]  /*02a0*/  ISETP.GE.OR P2, PT, R17, UR7, P1 ;  /* 0x0000000711007c0c */ /* 0x004fe40008f46670 */
[----:B------:R-:W-:Y:S02]  /*02b0*/  ISETP.GE.OR P3, PT, R14, UR7, P0 ;  /* 0x000000070e007c0c */ /* 0x000fe40008766670 */
[----:B------:R-:W-:Y:S02]  /*02c0*/  MOV R26, RZ ;  /* 0x000000ff001a7202 */ /* 0x000fe40000000f00 */
[----:B------:R-:W-:-:S07]  /*02d0*/  MOV R28, RZ ;  /* 0x000000ff001c7202 */ /* 0x000fce0000000f00 */
[----:B------:R-:W0:Y:S08]  /*02e0*/  @!P2 LDC.64 R6, c[0x0][0x380] ;  /* 0x0000e000ff06ab82 */ /* 0x000e300000000a00 */
[----:B------:R-:W1:Y:S01]  /*02f0*/  @!P3 LDC.64 R4, c[0x0][0x388] ;  /* 0x0000e200ff04bb82 */ /* 0x000e620000000a00 */
[----:B0-----:R-:W-:-:S05]  /*0300*/  @!P2 IMAD.WIDE.U32 R6, R19, 0x4, R6 ;  /* 0x000000041306a825 */ /* 0x001fca00078e0006 */
[----:B------:R-:W2:Y:S01]  /*0310*/  @!P2 LDG.E R26, desc[UR10][R6.64] ;  /* 0x0000000a061aa981 */ /* 0x000ea2000c1e1900 */
[----:B-1----:R-:W-:-:S05]  /*0320*/  @!P3 IMAD.WIDE R4, R20, 0x4, R4 ;  /* 0x000000041404b825 */ /* 0x002fca00078e0204 */
[----:B------:R-:W3:Y:S01]  /*0330*/  @!P3 LDG.E R28, desc[UR10][R4.64] ;  /* 0x0000000a041cb981 */ /* 0x000ee2000c1e1900 */
[----:B------:R-:W-:-:S05]  /*0340*/  LEA R23, R13, R16, 0x2 ;  /* 0x000000100d177211 */ /* 0x000fca00078e10ff */
[----:B--2---:R-:W-:Y:S04]  /*0350*/  STS [R23], R26 ;  /* 0x0000001a17007388 */ /* 0x004fe80000000800 */
[----:B---3--:R-:W-:Y:S01]  /*0360*/  STS [R21], R28 ;  /* 0x0000001c15007388 */ /* 0x008fe20000000800 */
[----:B------:R-:W-:Y:S06]  /*0370*/  BAR.SYNC.DEFER_BLOCKING 0x0 ;  /* 0x0000000000007b1d */ /* 0x000fec0000010000 */
[----:B------:R-:W-:Y:S04]  /*0380*/  LDS R27, [R2] ;  /* 0x00000000021b7984 */ /* 0x000fe80000000800 */
[----:B------:R-:W0:Y:S04]  /*0390*/  LDS.128 R8, [R16] ;  /* 0x0000000010087984 */ /* 0x000e280000000c00 */
[----:B------:R-:W1:Y:S04]  /*03a0*/  LDS R29, [R2+0x40] ;  /* 0x00004000021d7984 */ /* 0x000e680000000800 */
[----:B------:R-:W2:Y:S04]  /*03b0*/  LDS R4, [R2+0x80] ;  /* 0x0000800002047984 */ /* 0x000ea80000000800 */
[----:B------:R-:W-:Y:S04]  /*03c0*/  LDS R28, [R2+0x2c0] ;  /* 0x0002c000021c7984 */ /* 0x000fe80000000800 */
[----:B------:R-:W-:Y:S01]  /*03d0*/  LDS R26, [R2+0x340] ;  /* 0x00034000021a7984 */ /* 0x000fe20000000800 */
[----:B0-----:R-:W-:-:S03]  /*03e0*/  FFMA R8, R8, R27, R25 ;  /* 0x0000001b08087223 */ /* 0x001fc60000000019 */
[----:B------:R-:W0:Y:S01]  /*03f0*/  LDS R27, [R2+0xc0] ;  /* 0x0000c000021b7984 */ /* 0x000e220000000800 */
[----:B-1----:R-:W-:-:S03]  /*0400*/  FFMA R29, R29, R9, R8 ;  /* 0x000000091d1d7223 */ /* 0x002fc60000000008 */
[----:B------:R-:W-:Y:S01]  /*0410*/  LDS R9, [R2+0x100] ;  /* 0x0001000002097984 */ /* 0x000fe20000000800 */
[----:B--2---:R-:W-:-:S03]  /*0420*/  FFMA R10, R4, R10, R29 ;  /* 0x0000000a040a7223 */ /* 0x004fc6000000001d */
[----:B------:R-:W1:Y:S04]  /*0430*/  LDS.128 R4, [R16+0x10] ;  /* 0x0000100010047984 */ /* 0x000e680000000c00 */
[----:B------:R-:W2:Y:S04]  /*0440*/  LDS R29, [R2+0x140] ;  /* 0x00014000021d7984 */ /* 0x000ea80000000800 */
[----:B------:R-:W3:Y:S01]  /*0450*/  LDS R25, [R2+0x180] ;  /* 0x0001800002197984 */ /* 0x000ee20000000800 */
[----:B0-----:R-:W-:-:S04]  /*0460*/  FFMA R11, R27, R11, R10 ;  /* 0x0000000b1b0b7223 */ /* 0x001fc8000000000a */
[----:B-1----:R-:W-:Y:S02]  /*0470*/  FFMA R8, R4, R9, R11 ;  /* 0x0000000904087223 */ /* 0x002fe4000000000b */
[----:B------:R-:W0:Y:S02]  /*0480*/  LDS R4, [R2+0x1c0] ;  /* 0x0001c00002047984 */ /* 0x000e240000000800 */
[----:B--2---:R-:W-:Y:S02]  /*0490*/  FFMA R8, R29, R5, R8 ;  /* 0x000000051d087223 */ /* 0x004fe40000000008 */
[----:B------:R-:W-:Y:S02]  /*04a0*/  LDS R5, [R2+0x200] ;  /* 0x0002000002057984 */ /* 0x000fe40000000800 */
[----:B---3--:R-:W-:Y:S02]  /*04b0*/  FFMA R27, R25, R6, R8 ;  /* 0x00000006191b7223 */ /* 0x008fe40000000008 */
[----:B------:R-:W1:Y:S04]  /*04c0*/  LDS.128 R8, [R16+0x20] ;  /* 0x0000200010087984 */ /* 0x000e680000000c00 */
[----:B------:R-:W2:Y:S04]  /*04d0*/  LDS R29, [R2+0x240] ;  /* 0x00024000021d7984 */ /* 0x000ea80000000800 */
[----:B------:R-:W3:Y:S01]  /*04e0*/  LDS R25, [R2+0x280] ;  /* 0x0002800002197984 */ /* 0x000ee20000000800 */
[----:B0-----:R-:W-:-:S03]  /*04f0*/  FFMA R7, R4, R7, R27 ;  /* 0x0000000704077223 */ /* 0x001fc6000000001b */
[----:B------:R-:W-:Y:S01]  /*0500*/  LDS R27, [R2+0x300] ;  /* 0x00030000021b7984 */ /* 0x000fe20000000800 */
[----:B-1----:R-:W-:-:S03]  /*0510*/  FFMA R8, R8, R5, R7 ;  /* 0x0000000508087223 */ /* 0x002fc60000000007 */
[----:B------:R-:W0:Y:S01]  /*0520*/  LDS.128 R4, [R16+0x30] ;  /* 0x0000300010047984 */ /* 0x000e220000000c00 */
[----:B--2---:R-:W-:-:S04]  /*0530*/  FFMA R8, R29, R9, R8 ;  /* 0x000000091d087223 */ /* 0x004fc80000000008 */
[----:B---3--:R-:W-:Y:S01]  /*0540*/  FFMA R25, R25, R10, R8 ;  /* 0x0000000a19197223 */ /* 0x008fe20000000008 */
[----:B------:R-:W-:-:S04]  /*0550*/  IADD3 R8, PT, PT, R17, 0x10, RZ ;  /* 0x0000001011087810 */ /* 0x000fc80007ffe0ff */
[----:B------:R-:W-:Y:S01]  /*0560*/  ISETP.GE.OR P2, PT, R8, UR7, P1 ;  /* 0x0000000708007c0c */ /* 0x000fe20008f46670 */
[----:B------:R-:W-:-:S12]  /*0570*/  FFMA R11, R28, R11, R25 ;  /* 0x0000000b1c0b7223 */ /* 0x000fd80000000019 */
[----:B------:R-:W1:Y:S01]  /*0580*/  @!P2 LDC.64 R8, c[0x0][0x380] ;  /* 0x0000e000ff08ab82 */ /* 0x000e620000000a00 */
[----:B------:R-:W-:-:S04]  /*0590*/  IADD3 R10, PT, PT, R14, 0x10, RZ ;  /* 0x000000100e0a7810 */ /* 0x000fc80007ffe0ff */
[----:B------:R-:W-:Y:S01]  /*05a0*/  ISETP.GE.OR P0, PT, R10, UR7, P0 ;  /* 0x000000070a007c0c */ /* 0x000fe20008706670 */
[----:B0-----:R-:W-:Y:S01]  /*05b0*/  FFMA R27, R4, R27, R11 ;  /* 0x0000001b041b7223 */ /* 0x001fe2000000000b */
[----:B------:R-:W-:-:S04]  /*05c0*/  @!P2 IADD3 R4, PT, PT, R18, -0x10, RZ ;  /* 0xfffffff01204a810 */ /* 0x000fc80007ffe0ff */
[----:B------:R-:W-:-:S04]  /*05d0*/  @!P2 IADD3 R4, P3, P4, R24, R4, R13 ;  /* 0x000000041804a210 */ /* 0x000fc80007c7e00d */
[----:B-1----:R-:W-:Y:S02]  /*05e0*/  @!P2 LEA R10, P5, R4, R8, 0x2 ;  /* 0x00000008040aa211 */ /* 0x002fe400078a10ff */
[----:B------:R-:W-:Y:S01]  /*05f0*/  @!P2 IADD3.X R8, PT, PT, RZ, RZ, RZ, P3, P4 ;  /* 0x000000ffff08a210 */ /* 0x000fe20001fe84ff */
[----:B------:R-:W-:Y:S02]  /*0600*/  FFMA R26, R26, R5, R27 ;  /* 0x000000051a1a7223 */ /* 0x000fe4000000001b */
[----:B------:R-:W0:Y:S01]  /*0610*/  LDS R5, [R2+0x380] ;  /* 0x0003800002057984 */ /* 0x000e220000000800 */
[----:B------:R-:W-:Y:S02]  /*0620*/  @!P2 LEA.HI.X R11, R4, R9, R8, 0x2, P5 ;  /* 0x00000009040ba211 */ /* 0x000fe400028f1408 */
[----:B------:R-:W1:Y:S01]  /*0630*/  @!P0 LDC.64 R8, c[0x0][0x388] ;  /* 0x0000e200ff088b82 */ /* 0x000e620000000a00 */
[----:B------:R-:W2:Y:S01]  /*0640*/  LDS R4, [R2+0x3c0] ;  /* 0x0003c00002047984 */ /* 0x000ea20000000800 */
[----:B------:R-:W-:-:S06]  /*0650*/  MOV R25, RZ ;  /* 0x000000ff00197202 */ /* 0x000fcc0000000f00 */
[----:B------:R-:W-:Y:S01]  /*0660*/  BAR.SYNC.DEFER_BLOCKING 0x0 ;  /* 0x0000000000007b1d */ /* 0x000fe20000010000 */
[----:B------:R-:W-:-:S04]  /*0670*/  @!P0 IADD3 R29, PT, PT, R18, -0x10, RZ ;  /* 0xfffffff0121d8810 */ /* 0x000fc80007ffe0ff */
[----:B------:R-:W-:Y:S01]  /*0680*/  @!P0 SHF.R.S32.HI R27, RZ, 0x1f, R29 ;  /* 0x0000001fff1b8819 */ /* 0x000fe2000001141d */
[----:B------:R-:W3:Y:S01]  /*0690*/  @!P2 LDG.E R25, desc[UR10][R10.64+0x40] ;  /* 0x0000400a0a19a981 */ /* 0x000ee2000c1e1900 */
[----:B------:R-:W-:-:S04]  /*06a0*/  @!P0 IADD3 R29, P2, P3, R22, R29, R15 ;  /* 0x0000001d161d8210 */ /* 0x000fc80007b5e00f */
[----:B------:R-:W-:Y:S02]  /*06b0*/  @!P0 IADD3.X R27, PT, PT, R12, R27, RZ, P2, P3 ;  /* 0x0000001b0c1b8210 */ /* 0x000fe400017e64ff */
[----:B-1----:R-:W-:-:S04]  /*06c0*/  @!P0 LEA R28, P2, R29, R8, 0x2 ;  /* 0x000000081d1c8211 */ /* 0x002fc800078410ff */
[----:B------:R-:W-:Y:S02]  /*06d0*/  @!P0 LEA.HI.X R29, R29, R9, R27, 0x2, P2 ;  /* 0x000000091d1d8211 */ /* 0x000fe400010f141b */
[----:B------:R-:W-:-:S06]  /*06e0*/  MOV R9, RZ ;  /* 0x000000ff00097202 */ /* 0x000fcc0000000f00 */
[----:B------:R-:W4:Y:S01]  /*06f0*/  @!P0 LDG.E R9, desc[UR10][R28.64+0x40] ;  /* 0x0000400a1c098981 */ /* 0x000f22000c1e1900 */
[----:B0-----:R-:W-:-:S04]  /*0700*/  FFMA R5, R5, R6, R26 ;  /* 0x0000000605057223 */ /* 0x001fc8000000001a */
[----:B--2---:R-:W-:Y:S01]  /*0710*/  FFMA R5, R4, R7, R5 ;  /* 0x0000000704057223 */ /* 0x004fe20000000005 */
[----:B------:R-:W-:-:S04]  /*0720*/  UIADD3 UR4, UPT, UPT, UR4, 0x2, URZ ;  /* 0x0000000204047890 */ /* 0x000fc8000fffe0ff */
[----:B------:R-:W-:Y:S01]  /*0730*/  UISETP.NE.AND UP0, UPT, UR4, URZ, UPT ;  /* 0x000000ff0400728c */ /* 0x000fe2000bf05270 */
[----:B------:R-:W-:Y:S02]  /*0740*/  IADD3 R14, PT, PT, R14, 0x20, RZ ;  /* 0x000000200e0e7810 */ /* 0x000fe40007ffe0ff */
[----:B------:R-:W-:Y:S02]  /*0750*/  IADD3 R17, PT, PT, R17, 0x20, RZ ;  /* 0x0000002011117810 */ /* 0x000fe40007ffe0ff */
[----:B------:R-:W-:Y:S02]  /*0760*/  IADD3 R18, PT, PT, R18, 0x20, RZ ;  /* 0x0000002012127810 */ /* 0x000fe40007ffe0ff */
[----:B------:R-:W-:Y:S02]  /*0770*/  IADD3 R19, PT, PT, R19, 0x20, RZ ;  /* 0x0000002013137810 */ /* 0x000fe40007ffe0ff */
[----:B------:R-:W-:Y:S01]  /*0780*/  IADD3 R20, PT, PT, R20, 0x20, RZ ;  /* 0x0000002014147810 */ /* 0x000fe20007ffe0ff */
[----:B---3--:R-:W-:Y:S04]  /*0790*/  STS [R23], R25 ;  /* 0x0000001917007388 */ /* 0x008fe80000000800 */
[----:B----4-:R-:W-:Y:S01]  /*07a0*/  STS [R21], R9 ;  /* 0x0000000915007388 */ /* 0x010fe20000000800 */
        /* <DEDUP_REMOVED lines=10> */
[----:B------:R-:W-:Y:S04]  /*0850*/  LDS R9, [R2+0x100] ;  /* 0x0001000002097984 */ /* 0x000fe80000000800 */
[----:B------:R-:W1:Y:S01]  /*0860*/  LDS.128 R4, [R16+0x10] ;  /* 0x0000100010047984 */ /* 0x000e620000000c00 */
[----:B--2---:R-:W-:-:S04]  /*0870*/  FFMA R25, R25, R10, R28 ;  /* 0x0000000a19197223 */ /* 0x004fc8000000001c */
[----:B0-----:R-:W-:Y:S02]  /*0880*/  FFMA R11, R8, R11, R25 ;  /* 0x0000000b080b7223 */ /* 0x001fe40000000019 */
[----:B------:R-:W-:Y:S02]  /*0890*/  LDS R25, [R2+0x200] ;  /* 0x0002000002197984 */ /* 0x000fe40000000800 */
[----:B-1----:R-:W-:Y:S02]  /*08a0*/  FFMA R9, R4, R9, R11 ;  /* 0x0000000904097223 */ /* 0x002fe4000000000b */
[----:B------:R-:W0:Y:S02]  /*08b0*/  LDS R4, [R2+0x1c0] ;  /* 0x0001c00002047984 */ /* 0x000e240000000800 */
[----:B------:R-:W-:Y:S02]  /*08c0*/  FFMA R28, R26, R5, R9 ;  /* 0x000000051a1c7223 */ /* 0x000fe40000000009 */
[----:B------:R-:W1:Y:S04]  /*08d0*/  LDS.128 R8, [R16+0x20] ;  /* 0x0000200010087984 */ /* 0x000e680000000c00 */
[----:B------:R-:W2:Y:S01]  /*08e0*/  LDS R26, [R2+0x240] ;  /* 0x00024000021a7984 */ /* 0x000ea20000000800 */
[----:B------:R-:W-:-:S03]  /*08f0*/  FFMA R5, R23, R6, R28 ;  /* 0x0000000617057223 */ /* 0x000fc6000000001c */
[----:B------:R-:W3:Y:S01]  /*0900*/  LDS R23, [R2+0x280] ;  /* 0x0002800002177984 */ /* 0x000ee20000000800 */
[----:B0-----:R-:W-:-:S04]  /*0910*/  FFMA R5, R4, R7, R5 ;  /* 0x0000000704057223 */ /* 0x001fc80000000005 */
[----:B-1----:R-:W-:Y:S02]  /*0920*/  FFMA R5, R8, R25, R5 ;  /* 0x0000001908057223 */ /* 0x002fe40000000005 */
[----:B------:R-:W0:Y:S02]  /*0930*/  LDS R8, [R2+0x2c0] ;  /* 0x0002c00002087984 */ /* 0x000e240000000800 */
[----:B--2---:R-:W-:Y:S02]  /*0940*/  FFMA R26, R26, R9, R5 ;  /* 0x000000091a1a7223 */ /* 0x004fe40000000005 */
[----:B------:R-:W-:Y:S04]  /*0950*/  LDS R9, [R2+0x300] ;  /* 0x0003000002097984 */ /* 0x000fe80000000800 */
[----:B------:R-:W1:Y:S01]  /*0960*/  LDS.128 R4, [R16+0x30] ;  /* 0x0000300010047984 */ /* 0x000e620000000c00 */
[----:B---3--:R-:W-:-:S03]  /*0970*/  FFMA R23, R23, R10, R26 ;  /* 0x0000000a17177223 */ /* 0x008fc6000000001a */
[----:B------:R-:W2:Y:S04]  /*0980*/  LDS R25, [R2+0x340] ;  /* 0x0003400002197984 */ /* 0x000ea80000000800 */
[----:B------:R-:W3:Y:S04]  /*0990*/  LDS R26, [R2+0x380] ;  /* 0x00038000021a7984 */ /* 0x000ee80000000800 */
[----:B------:R-:W4:Y:S01]  /*09a0*/  LDS R10, [R2+0x3c0] ;  /* 0x0003c000020a7984 */ /* 0x000f220000000800 */
[----:B0-----:R-:W-:-:S04]  /*09b0*/  FFMA R11, R8, R11, R23 ;  /* 0x0000000b080b7223 */ /* 0x001fc80000000017 */
[----:B-1----:R-:W-:-:S04]  /*09c0*/  FFMA R4, R4, R9, R11 ;  /* 0x0000000904047223 */ /* 0x002fc8000000000b */
[----:B--2---:R-:W-:-:S04]  /*09d0*/  FFMA R5, R25, R5, R4 ;  /* 0x0000000519057223 */ /* 0x004fc80000000004 */
[----:B---3--:R-:W-:-:S04]  /*09e0*/  FFMA R5, R26, R6, R5 ;  /* 0x000000061a057223 */ /* 0x008fc80000000005 */
[----:B----4-:R-:W-:Y:S01]  /*09f0*/  FFMA R25, R10, R7, R5 ;  /* 0x000000070a197223 */ /* 0x010fe20000000005 */
[----:B------:R-:W-:Y:S06]  /*0a00*/  BAR.SYNC.DEFER_BLOCKING 0x0 ;  /* 0x0000000000007b1d */ /* 0x000fec0000010000 */
[----:B------:R-:W-:Y:S05]  /*0a10*/  BRA.U UP0, `(.L_x_143) ;  /* 0xfffffff9001c7547 */ /* 0x000fea000b83ffff */
[----:B------:R-:W-:-:S12]  /*0a20*/  ULOP3.LUT UR4, UR8, 0x7fffffe0, URZ, 0xc0, !UPT ;  /* 0x7fffffe008047892 */ /* 0x000fd8000f8ec0ff */
.L_x_142:
[----:B------:R-:W-:-:S09]  /*0a30*/  ULOP3.LUT UP0, URZ, UR8, 0x10, URZ, 0xc0, !UPT ;  /* 0x0000001008ff7892 */ /* 0x000fd2000f80c0ff */
[----:B------:R-:W-:Y:S05]  /*0a40*/  BRA.U !UP0, `(.L_x_141) ;  /* 0x0000000108f07547 */ /* 0x000fea000b800000 */
[----:B------:R-:W0:Y:S01]  /*0a50*/  LDCU UR5, c[0x0][0x398] ;  /* 0x00007300ff0577ac */ /* 0x000e220008000800 */
[----:B------:R-:W-:Y:S01]  /*0a60*/  IADD3 R7, PT, PT, R13, UR4, RZ ;  /* 0x000000040d077c10 */ /* 0x000fe2000fffe0ff */
[----:B------:R-:W-:Y:S01]  /*0a70*/  HFMA2 R12, -RZ, RZ, 0, 0 ;  /* 0x00000000ff0c7431 */ /* 0x000fe200000001ff */
[----:B------:R-:W-:Y:S01]  /*0a80*/  IADD3 R11, PT, PT, R15, UR4, RZ ;  /* 0x000000040f0b7c10 */ /* 0x000fe2000fffe0ff */
[----:B------:R-:W1:Y:S01]  /*0a90*/  LDCU UR6, c[0x0][0x3a0] ;  /* 0x00007400ff0677ac */ /* 0x000e620008000800 */
[----:B------:R-:W-:Y:S02]  /*0aa0*/  ISETP.GE.AND P0, PT, R7, UR7, PT ;  /* 0x0000000707007c0c */ /* 0x000fe4000bf06270 */
[----:B------:R-:W-:Y:S02]  /*0ab0*/  ISETP.GE.AND P1, PT, R11, UR7, PT ;  /* 0x000000070b007c0c */ /* 0x000fe4000bf26270 */
[----:B------:R-:W-:Y:S02]  /*0ac0*/  MOV R14, RZ ;  /* 0x000000ff000e7202 */ /* 0x000fe40000000f00 */
[----:B0-----:R-:W-:-:S02]  /*0ad0*/  ISETP.GE.OR P0, PT, R0, UR5, P0 ;  /* 0x0000000500007c0c */ /* 0x001fc40008706670 */
[----:B-1----:R-:W-:-:S11]  /*0ae0*/  ISETP.GE.OR P1, PT, R3, UR6, P1 ;  /* 0x0000000603007c0c */ /* 0x002fd60008f26670 */
[----:B------:R-:W0:Y:S01]  /*0af0*/  @!P0 LDC.64 R8, c[0x0][0x380] ;  /* 0x0000e000ff088b82 */ /* 0x000e220000000a00 */
[----:B------:R-:W-:Y:S02]  /*0b00*/  @!P0 IADD3 R7, PT, PT, R24, R7, RZ ;  /* 0x0000000718078210 */ /* 0x000fe40007ffe0ff */
[----:B------:R-:W-:-:S05]  /*0b10*/  @!P1 IADD3 R11, PT, PT, R22, R11, RZ ;  /* 0x0000000b160b9210 */ /* 0x000fca0007ffe0ff */
[----:B------:R-:W1:Y:S01]  /*0b20*/  @!P1 LDC.64 R4, c[0x0][0x388] ;  /* 0x0000e200ff049b82 */ /* 0x000e620000000a00 */
[----:B0-----:R-:W-:-:S05]  /*0b30*/  @!P0 IMAD.WIDE.U32 R8, R7, 0x4, R8 ;  /* 0x0000000407088825 */ /* 0x001fca00078e0008 */
[----:B------:R-:W2:Y:S01]  /*0b40*/  @!P0 LDG.E R12, desc[UR10][R8.64] ;  /* 0x0000000a080c8981 */ /* 0x000ea2000c1e1900 */
[----:B-1----:R-:W-:-:S05]  /*0b50*/  @!P1 IMAD.WIDE R10, R11, 0x4, R4 ;  /* 0x000000040b0a9825 */ /* 0x002fca00078e0204 */
[----:B------:R-:W3:Y:S01]  /*0b60*/  @!P1 LDG.E R14, desc[UR10][R10.64] ;  /* 0x0000000a0a0e9981 */ /* 0x000ee2000c1e1900 */
[----:B------:R-:W0:Y:S02]  /*0b70*/  S2R R5, SR_TID.X ;  /* 0x0000000000057919 */ /* 0x000e240000002100 */
[----:B0-----:R-:W-:-:S05]  /*0b80*/  LEA R15, R5, R16, 0x2 ;  /* 0x00000010050f7211 */ /* 0x001fca00078e10ff */
        /* <DEDUP_REMOVED lines=11> */
[----:B------:R-:W5:Y:S04]  /*0c40*/  LDS R19, [R2+0x180] ;  /* 0x0001800002137984 */ /* 0x000f680000000800 */
[----:B------:R-:W5:Y:S04]  /*0c50*/  LDS R20, [R2+0x1c0] ;  /* 0x0001c00002147984 */ /* 0x000f680000000800 */
[----:B------:R-:W-:Y:S01]  /*0c60*/  LDS R21, [R2+0x200] ;  /* 0x0002000002157984 */ /* 0x000fe20000000800 */
[----:B0-----:R-:W-:-:S03]  /*0c70*/  FFMA R4, R4, R13, R25 ;  /* 0x0000000d04047223 */ /* 0x001fc60000000019 */
[----:B------:R-:W-:Y:S04]  /*0c80*/  LDS R22, [R2+0x240] ;  /* 0x0002400002167984 */ /* 0x000fe80000000800 */
[----:B------:R-:W0:Y:S01]  /*0c90*/  LDS.128 R12, [R16+0x20] ;  /* 0x00002000100c7984 */ /* 0x000e220000000c00 */
[----:B-1----:R-:W-:-:S03]  /*0ca0*/  FFMA R4, R23, R5, R4 ;  /* 0x0000000517047223 */ /* 0x002fc60000000004 */
[----:B------:R-:W1:Y:S01]  /*0cb0*/  LDS R23, [R2+0x280] ;  /* 0x0002800002177984 */ /* 0x000e620000000800 */
[----:B--2---:R-:W-:-:S03]  /*0cc0*/  FFMA R27, R27, R6, R4 ;  /* 0x000000061b1b7223 */ /* 0x004fc60000000004 */
[----:B------:R-:W2:Y:S01]  /*0cd0*/  LDS R24, [R2+0x2c0] ;  /* 0x0002c00002187984 */ /* 0x000ea20000000800 */
[----:B---3--:R-:W-:-:S03]  /*0ce0*/  FFMA R27, R26, R7, R27 ;  /* 0x000000071a1b7223 */ /* 0x008fc6000000001b */
[----:B------:R-:W-:Y:S04]  /*0cf0*/  LDS R25, [R2+0x300] ;  /* 0x0003000002197984 */ /* 0x000fe80000000800 */
[----:B------:R-:W3:Y:S01]  /*0d00*/  LDS.128 R4, [R16+0x30] ;  /* 0x0000300010047984 */ /* 0x000ee20000000c00 */
[----:B----4-:R-:W-:-:S03]  /*0d10*/  FFMA R27, R8, R17, R27 ;  /* 0x00000011081b7223 */ /* 0x010fc6000000001b */
[----:B------:R-:W4:Y:S04]  /*0d20*/  LDS R26, [R2+0x340] ;  /* 0x00034000021a7984 */ /* 0x000f280000000800 */
[----:B------:R-:W4:Y:S01]  /*0d30*/  LDS R17, [R2+0x380] ;  /* 0x0003800002117984 */ /* 0x000f220000000800 */
[----:B-----5:R-:W-:-:S03]  /*0d40*/  FFMA R18, R18, R9, R27 ;  /* 0x0000000912127223 */ /* 0x020fc6000000001b */
[----:B------:R-:W5:Y:S01]  /*0d50*/  LDS R8, [R2+0x3c0] ;  /* 0x0003c00002087984 */ /* 0x000f620000000800 */
[----:B------:R-:W-:-:S04]  /*0d60*/  FFMA R19, R19, R10, R18 ;  /* 0x0000000a13137223 */ /* 0x000fc80000000012 */
[----:B------:R-:W-:-:S04]  /*0d70*/  FFMA R11, R20, R11, R19 ;  /* 0x0000000b140b7223 */ /* 0x000fc80000000013 */
[----:B0-----:R-:W-:-:S04]  /*0d80*/  FFMA R11, R12, R21, R11 ;  /* 0x000000150c0b7223 */ /* 0x001fc8000000000b */
[----:B------:R-:W-:-:S04]  /*0d90*/  FFMA R22, R22, R13, R11 ;  /* 0x0000000d16167223 */ /* 0x000fc8000000000b */
[----:B-1----:R-:W-:-:S04]  /*0da0*/  FFMA R23, R23, R14, R22 ;  /* 0x0000000e17177223 */ /* 0x002fc80000000016 */
[----:B--2---:R-:W-:-:S04]  /*0db0*/  FFMA R15, R24, R15, R23 ;  /* 0x0000000f180f7223 */ /* 0x004fc80000000017 */
[----:B---3--:R-:W-:-:S04]  /*0dc0*/  FFMA R15, R4, R25, R15 ;  /* 0x00000019040f7223 */ /* 0x008fc8000000000f */
[----:B----4-:R-:W-:-:S04]  /*0dd0*/  FFMA R26, R26, R5, R15 ;  /* 0x000000051a1a7223 */ /* 0x010fc8000000000f */
[----:B------:R-:W-:-:S04]  /*0de0*/  FFMA R17, R17, R6, R26 ;  /* 0x0000000611117223 */ /* 0x000fc8000000001a */
[----:B-----5:R-:W-:Y:S01]  /*0df0*/  FFMA R25, R8, R7, R17 ;  /* 0x0000000708197223 */ /* 0x020fe20000000011 */
[----:B------:R-:W-:Y:S06]  /*0e00*/  BAR.SYNC.DEFER_BLOCKING 0x0 ;  /* 0x0000000000007b1d */ /* 0x000fec0000010000 */
.L_x_141:
[----:B------:R-:W0:Y:S01]  /*0e10*/  LDCU UR4, c[0x0][0x3a0] ;  /* 0x00007400ff0477ac */ /* 0x000e220008000800 */
[----:B------:R-:W1:Y:S01]  /*0e20*/  LDCU UR5, c[0x0][0x398] ;  /* 0x00007300ff0577ac */ /* 0x000e620008000800 */
[----:B0-----:R-:W-:-:S04]  /*0e30*/  ISETP.GE.AND P0, PT, R3, UR4, PT ;  /* 0x0000000403007c0c */ /* 0x001fc8000bf06270 */
[----:B-1----:R-:W-:-:S13]  /*0e40*/  ISETP.GE.OR P0, PT, R0, UR5, P0 ;  /* 0x0000000500007c0c */ /* 0x002fda0008706670 */
[----:B------:R-:W-:Y:S05]  /*0e50*/  @P0 EXIT ;  /* 0x000000000000094d */ /* 0x000fea0003800000 */
[----:B------:R-:W0:Y:S01]  /*0e60*/  LDC.64 R4, c[0x0][0x390] ;  /* 0x0000e400ff047b82 */ /* 0x000e220000000a00 */
[----:B------:R-:W-:-:S04]  /*0e70*/  IMAD R3, R0, UR4, R3 ;  /* 0x0000000400037c24 */ /* 0x000fc8000f8e0203 */
[----:B0-----:R-:W-:-:S05]  /*0e80*/  IMAD.WIDE R2, R3, 0x4, R4 ;  /* 0x0000000403027825 */ /* 0x001fca00078e0204 */
[----:B------:R-:W-:Y:S01]  /*0e90*/  STG.E desc[UR10][R2.64], R25 ;  /* 0x0000001902007986 */ /* 0x000fe2000c10190a */
[----:B------:R-:W-:Y:S05]  /*0ea0*/  EXIT ;  /* 0x000000000000794d */ /* 0x000fea0003800000 */
.L_x_144:
        /* <DEDUP_REMOVED lines=13> */
.L_x_162:


//--------------------- .text._Z10matrix_mulPfS_S_iii --------------------------
	.section	.text._Z10matrix_mulPfS_S_iii,"ax",@progbits
	.align	128
        .global         _Z10matrix_mulPfS_S_iii
        .type           _Z10matrix_mulPfS_S_iii,@function
        .size           _Z10matrix_mulPfS_S_iii,(.L_x_163 - _Z10matrix_mulPfS_S_iii)
        .other          _Z10matrix_mulPfS_S_iii,@"STO_CUDA_ENTRY STV_DEFAULT"
_Z10matrix_mulPfS_S_iii:
.text._Z10matrix_mulPfS_S_iii:
        /* <DEDUP_REMOVED lines=16> */
[----:B------:R-:W-:Y:S01]  /*0100*/  IMAD R12, R2, UR10, R13 ;  /* 0x0000000a020c7c24 */ /* 0x000fe2000f8e020d */
[----:B------:R-:W-:Y:S01]  /*0110*/  UMOV UR5, 0x400 ;  /* 0x0000040000057882 */ /* 0x000fe20000000000 */
[----:B------:R-:W-:-:S03]  /*0120*/  UIADD3 UR4, UPT, UPT, UR10, 0xf, URZ ;  /* 0x0000000f0a047890 */ /* 0x000fc6000fffe0ff */
[----:B------:R-:W2:Y:S01]  /*0130*/  LDC R14, c[0x0][0x3a0] ;  /* 0x0000e800ff0e7b82 */ /* 0x000ea20000000800 */
[----:B------:R-:W-:Y:S02]  /*0140*/  UIADD3 UR6, UPT, UPT, UR5, 0x400, URZ ;  /* 0x0000040005067890 */ /* 0x000fe4000fffe0ff */
[----:B------:R-:W-:Y:S01]  /*0150*/  USHF.R.U32.HI UR4, URZ, 0x4, UR4 ;  /* 0x00000004ff047899 */ /* 0x000fe20008011604 */
[----:B------:R-:W3:Y:S03]  /*0160*/  LDCU.64 UR12, c[0x0][0x398] ;  /* 0x00007300ff0c77ac */ /* 0x000ee60008000a00 */
[----:B------:R-:W-:Y:S01]  /*0170*/  UIADD3 UR4, UPT, UPT, -UR4, URZ, URZ ;  /* 0x000000ff04047290 */ /* 0x000fe2000fffe1ff */
[----:B-1----:R-:W-:Y:S01]  /*0180*/  IMAD R19, R0, UR11, R13 ;  /* 0x0000000b00137c24 */ /* 0x002fe2000f8e020d */
[----:B0-----:R-:W-:-:S04]  /*0190*/  ULEA UR5, UR7, UR5, 0x18 ;  /* 0x0000000507057291 */ /* 0x001fc8000f8ec0ff */
[----:B------:R-:W-:Y:S01]  /*01a0*/  LEA R19, R4, R19, 0x4 ;  /* 0x0000001304137211 */ /* 0x000fe200078e20ff */
[----:B------:R-:W-:Y:S01]  /*01b0*/  ULEA UR6, UR7, UR6, 0x18 ;  /* 0x0000000607067291 */ /* 0x000fe2000f8ec0ff */
[----:B------:R-:W-:-:S05]  /*01c0*/  LEA R16, R0, UR5, 0x6 ;  /* 0x0000000500107c11 */ /* 0x000fca000f8e30ff */
[C---:B------:R-:W-:Y:S02]  /*01d0*/  LEA R17, R13.reuse, UR6, 0x2 ;  /* 0x000000060d117c11 */ /* 0x040fe4000f8e10ff */
[----:B------:R-:W-:Y:S02]  /*01e0*/  LEA R18, R13, R16, 0x2 ;  /* 0x000000100d127211 */ /* 0x000fe400078e10ff */
[----:B---3--:R-:W-:-:S07]  /*01f0*/  LEA R15, R0, R17, 0x6 ;  /* 0x00000011000f7211 */ /* 0x008fce00078e30ff */
.L_x_146:
[----:B------:R-:W-:Y:S01]  /*0200*/  ISETP.GE.AND P1, PT, R13, UR13, PT ;  /* 0x0000000d0d007c0c */ /* 0x000fe2000bf26270 */
[----:B------:R-:W-:Y:S01]  /*0210*/  HFMA2 R22, -RZ, RZ, 0, 0 ;  /* 0x00000000ff167431 */ /* 0x000fe200000001ff */
[----:B------:R-:W-:Y:S02]  /*0220*/  ISETP.GE.AND P0, PT, R0, UR13, PT ;  /* 0x0000000d00007c0c */ /* 0x000fe4000bf06270 */
[----:B------:R-:W-:Y:S02]  /*0230*/  ISETP.GE.OR P1, PT, R2, UR12, P1 ;  /* 0x0000000c02007c0c */ /* 0x000fe40008f26670 */
[----:B--2---:R-:W-:Y:S02]  /*0240*/  ISETP.GE.OR P0, PT, R3, R14, P0 ;  /* 0x0000000e0300720c */ /* 0x004fe40000706670 */
[----:B------:R-:W-:-:S09]  /*0250*/  MOV R29, RZ ;  /* 0x000000ff001d7202 */ /* 0x000fd20000000f00 */
[----:B------:R-:W0:Y:S08]  /*0260*/  @!P1 LDC.64 R6, c[0x0][0x380] ;  /* 0x0000e000ff069b82 */ /* 0x000e300000000a00 */
[----:B------:R-:W1:Y:S01]  /*0270*/  @!P0 LDC.64 R4, c[0x0][0x388] ;  /* 0x0000e200ff048b82 */ /* 0x000e620000000a00 */
[----:B0-----:R-:W-:-:S05]  /*0280*/  @!P1 IMAD.WIDE.U32 R6, R12, 0x4, R6 ;  /* 0x000000040c069825 */ /* 0x001fca00078e0006 */
[----:B------:R-:W2:Y:S01]  /*0290*/  @!P1 LDG.E R29, desc[UR8][R6.64] ;  /* 0x00000008061d9981 */ /* 0x000ea2000c1e1900 */
[----:B-1----:R-:W-:-:S05]  /*02a0*/  @!P0 IMAD.WIDE R24, R19, 0x4, R4 ;  /* 0x0000000413188825 */ /* 0x002fca00078e0204 */
[----:B------:R-:W3:Y:S01]  /*02b0*/  @!P0 LDG.E R22, desc[UR8][R24.64] ;  /* 0x0000000818168981 */ /* 0x000ee2000c1e1900 */
[----:B------:R-:W-:-:S04]  /*02c0*/  UIADD3 UR4, UPT, UPT, UR4, 0x1, URZ ;  /* 0x0000000104047890 */ /* 0x000fc8000fffe0ff */
[----:B------:R-:W-:Y:S01]  /*02d0*/  UISETP.NE.AND UP0, UPT, UR4, URZ, UPT ;  /* 0x000000ff0400728c */ /* 0x000fe2000bf05270 */
[----:B------:R-:W-:Y:S02]  /*02e0*/  IADD3 R0, PT, PT, R0, 0x10, RZ ;  /* 0x0000001000007810 */ /* 0x000fe40007ffe0ff */
[----:B------:R-:W-:Y:S02]  /*02f0*/  IADD3 R13, PT, PT, R13, 0x10, RZ ;  /* 0x000000100d0d7810 */ /* 0x000fe40007ffe0ff */
[----:B------:R-:W-:Y:S02]  /*0300*/  IADD3 R12, PT, PT, R12, 0x10, RZ ;  /* 0x000000100c0c7810 */ /* 0x000fe40007ffe0ff */
        /* <DEDUP_REMOVED lines=16> */
[----:B------:R-:W-:Y:S01]  /*0410*/  LDS R21, [R17+0x200] ;  /* 0x0002000011157984 */ /* 0x000fe20000000800 */
[----:B-1----:R-:W-:-:S04]  /*0420*/  FFMA R8, R29, R9, R8 ;  /* 0x000000091d087223 */ /* 0x002fc80000000008 */
[----:B--2---:R-:W-:-:S04]  /*0430*/  FFMA R27, R27, R10, R8 ;  /* 0x0000000a1b1b7223 */ /* 0x004fc80000000008 */
[----:B---3--:R-:W-:Y:S02]  /*0440*/  FFMA R27, R26, R11, R27 ;  /* 0x0000000b1a1b7223 */ /* 0x008fe4000000001b */
[----:B------:R-:W0:Y:S02]  /*0450*/  LDS.128 R8, [R16+0x20] ;  /* 0x0000200010087984 */ /* 0x000e240000000c00 */
[----:B----4-:R-:W-:-:S04]  /*0460*/  FFMA R23, R4, R23, R27 ;  /* 0x0000001704177223 */ /* 0x010fc8000000001b */
[----:B-----5:R-:W-:Y:S02]  /*0470*/  FFMA R20, R20, R5, R23 ;  /* 0x0000000514147223 */ /* 0x020fe40000000017 */
[----:B------:R-:W1:Y:S02]  /*0480*/  LDS R23, [R17+0x280] ;  /* 0x0002800011177984 */ /* 0x000e640000000800 */
[----:B------:R-:W-:Y:S02]  /*0490*/  FFMA R25, R25, R6, R20 ;  /* 0x0000000619197223 */ /* 0x000fe40000000014 */
[----:B------:R-:W2:Y:S02]  /*04a0*/  LDS R20, [R17+0x2c0] ;  /* 0x0002c00011147984 */ /* 0x000ea40000000800 */
[----:B------:R-:W-:Y:S02]  /*04b0*/  FFMA R27, R22, R7, R25 ;  /* 0x00000007161b7223 */ /* 0x000fe40000000019 */
[----:B------:R-:W-:Y:S04]  /*04c0*/  LDS R25, [R17+0x300] ;  /* 0x0003000011197984 */ /* 0x000fe80000000800 */
[----:B------:R-:W3:Y:S04]  /*04d0*/  LDS.128 R4, [R16+0x30] ;  /* 0x0000300010047984 */ /* 0x000ee80000000c00 */
[----:B------:R-:W4:Y:S01]  /*04e0*/  LDS R22, [R17+0x340] ;  /* 0x0003400011167984 */ /* 0x000f220000000800 */
[----:B0-----:R-:W-:-:S03]  /*04f0*/  FFMA R27, R8, R21, R27 ;  /* 0x00000015081b7223 */ /* 0x001fc6000000001b */
[----:B------:R-:W0:Y:S04]  /*0500*/  LDS R21, [R17+0x380] ;  /* 0x0003800011157984 */ /* 0x000e280000000800 */
[----:B------:R-:W5:Y:S01]  /*0510*/  LDS R8, [R17+0x3c0] ;  /* 0x0003c00011087984 */ /* 0x000f620000000800 */
[----:B------:R-:W-:-:S04]  /*0520*/  FFMA R24, R24, R9, R27 ;  /* 0x0000000918187223 */ /* 0x000fc8000000001b */
[----:B-1----:R-:W-:-:S04]  /*0530*/  FFMA R23, R23, R10, R24 ;  /* 0x0000000a17177223 */ /* 0x002fc80000000018 */
[----:B--2---:R-:W-:-:S04]  /*0540*/  FFMA R11, R20, R11, R23 ;  /* 0x0000000b140b7223 */ /* 0x004fc80000000017 */
[----:B---3--:R-:W-:-:S04]  /*0550*/  FFMA R11, R4, R25, R11 ;  /* 0x00000019040b7223 */ /* 0x008fc8000000000b */
[----:B----4-:R-:W-:-:S04]  /*0560*/  FFMA R22, R22, R5, R11 ;  /* 0x0000000516167223 */ /* 0x010fc8000000000b */
[----:B0-----:R-:W-:-:S04]  /*0570*/  FFMA R21, R21, R6, R22 ;  /* 0x0000000615157223 */ /* 0x001fc80000000016 */
[----:B-----5:R-:W-:Y:S01]  /*0580*/  FFMA R21, R8, R7, R21 ;  /* 0x0000000708157223 */ /* 0x020fe20000000015 */
[----:B------:R-:W-:Y:S06]  /*0590*/  BAR.SYNC.DEFER_BLOCKING 0x0 ;  /* 0x0000000000007b1d */ /* 0x000fec0000010000 */
[----:B------:R-:W-:Y:S05]  /*05a0*/  BRA.U UP0, `(.L_x_146) ;  /* 0xfffffffd00147547 */ /* 0x000fea000b83ffff */
.L_x_145:
        /* <DEDUP_REMOVED lines=9> */
.L_x_147:
        /* <DEDUP_REMOVED lines=12> */
.L_x_163:


//--------------------- .text._Z7vec_addPfS_S_i   --------------------------
	.section	.text._Z7vec_addPfS_S_i,"ax",@progbits
	.align	128
        .global         _Z7vec_addPfS_S_i
        .type           _Z7vec_addPfS_S_i,@function
        .size           _Z7vec_addPfS_S_i,(.L_x_164 - _Z7vec_addPfS_S_i)
        .other          _Z7vec_addPfS_S_i,@"STO_CUDA_ENTRY STV_DEFAULT"
_Z7vec_addPfS_S_i:
.text._Z7vec_addPfS_S_i:
        /* <DEDUP_REMOVED lines=10> */
[----:B------:R-:W2:Y:S08]  /*00a0*/  LDC.64 R4, c[0x0][0x388] ;  /* 0x0000e200ff047b82 */ /* 0x000eb00000000a00 */
[----:B------:R-:W3:Y:S01]  /*00b0*/  LDC.64 R6, c[0x0][0x390] ;  /* 0x0000e400ff067b82 */ /* 0x000ee20000000a00 */
[----:B0-----:R-:W-:-:S06]  /*00c0*/  IMAD.WIDE R2, R9, 0x4, R2 ;  /* 0x0000000409027825 */ /* 0x001fcc00078e0202 */
[----:B-1----:R-:W4:Y:S01]  /*00d0*/  LDG.E R2, desc[UR4][R2.64] ;  /* 0x0000000402027981 */ /* 0x002f22000c1e1900 */
[----:B--2---:R-:W-:-:S06]  /*00e0*/  IMAD.WIDE R4, R9, 0x4, R4 ;  /* 0x0000000409047825 */ /* 0x004fcc00078e0204 */
[----:B------:R-:W4:Y:S01]  /*00f0*/  LDG.E R5, desc[UR4][R4.64] ;  /* 0x0000000404057981 */ /* 0x000f22000c1e1900 */
[----:B---3--:R-:W-:-:S04]  /*0100*/  IMAD.WIDE R6, R9, 0x4, R6 ;  /* 0x0000000409067825 */ /* 0x008fc800078e0206 */
[----:B----4-:R-:W-:-:S05]  /*0110*/  FADD R9, R2, R5 ;  /* 0x0000000502097221 */ /* 0x010fca0000000000 */
[----:B------:R-:W-:Y:S01]  /*0120*/  STG.E desc[UR4][R6.64], R9 ;  /* 0x0000000906007986 */ /* 0x000fe2000c101904 */
[----:B------:R-:W-:Y:S05]  /*0130*/  EXIT ;  /* 0x000000000000794d */ /* 0x000fea0003800000 */
.L_x_148:
        /* <DEDUP_REMOVED lines=12> */
.L_x_164:


//--------------------- .nv.shared.reserved.0     --------------------------
	.section	.nv.shared.reserved.0,"aw",@nobits
	.weak		__nv_reservedSMEM_offset_0_alias
	.size		__nv_reservedSMEM_offset_0_alias, 0, 64
	.other		__nv_reservedSMEM_offset_0_alias,@"STO_CUDA_RESERVED_SHARED STV_DEFAULT"
__nv_reservedSMEM_offset_0_alias:
	.zero		0
	.zero		64


//--------------------- .nv.shared._Z17matrix_mul_transAPfS_S_iii --------------------------
	.section	.nv.shared._Z17matrix_mul_transAPfS_S_iii,"aw",@nobits
	.sectionflags	@""
	.align	4
.nv.shared._Z17matrix_mul_transAPfS_S_iii:
	.zero		3072


//--------------------- .nv.shared._Z17matrix_mul_transBPfS_S_iii --------------------------
	.section	.nv.shared._Z17matrix_mul_transBPfS_S_iii,"aw",@nobits
	.sectionflags	@""
	.align	4
.nv.shared._Z17matrix_mul_transBPfS_S_iii:
	.zero		3072


//--------------------- .nv.shared._Z10matrix_mulPfS_S_iii --------------------------
	.section	.nv.shared._Z10matrix_mulPfS_S_iii,"aw",@nobits
	.sectionflags	@""
	.align	4
.nv.shared._Z10matrix_mulPfS_S_iii:
	.zero		3072


//--------------------- .nv.constant0._Z11adam_updatePfS_S_S_ffffii --------------------------
	.section	.nv.constant0._Z11adam_updatePfS_S_S_ffffii,"a",@progbits
	.sectionflags	@""
	.align	4
.nv.constant0._Z11adam_updatePfS_S_S_ffffii:
	.zero		952


//--------------------- .nv.constant0._Z13bias_backwardPfS_ii --------------------------
	.section	.nv.constant0._Z13bias_backwardPfS_ii,"a",@progbits
	.sectionflags	@""
	.align	4
.nv.constant0._Z13bias_backwardPfS_ii:
	.zero		920


//--------------------- .nv.constant0._Z30softmax_cross_entropy_backwardPfS_Piii --------------------------
	.section	.nv.constant0._Z30softmax_cross_entropy_backwardPfS_Piii,"a",@progbits
	.sectionflags	@""
	.align	4
.nv.constant0._Z30softmax_cross_entropy_backwardPfS_Piii:
	.zero		928


//--------------------- .nv.constant0._Z13ReLU_backwardPfS_i --------------------------
	.section	.nv.constant0._Z13ReLU_backwardPfS_i,"a",@progbits
	.sectionflags	@""
	.align	4
.nv.constant0._Z13ReLU_backwardPfS_i:
	.zero		916


//--------------------- .nv.constant0._Z9zero_gradPfi --------------------------
	.section	.nv.constant0._Z9zero_gradPfi,"a",@progbits
	.sectionflags	@""
	.align	4
.nv.constant0._Z9zero_gradPfi:
	.zero		908


//--------------------- .nv.constant0._Z7softmaxPfii --------------------------
	.section	.nv.constant0._Z7softmaxPfii,"a",@progbits
	.sectionflags	@""
	.align	4
.nv.constant0._Z7softmaxPfii:
	.zero		912


//--------------------- .nv.constant0._Z4ReLUPfi  --------------------------
	.section	.nv.constant0._Z4ReLUPfi,"a",@progbits
	.sectionflags	@""
	.align	4
.nv.constant0._Z4ReLUPfi:
	.zero		908


//--------------------- .nv.constant0._Z13bias_additionPfS_ii --------------------------
	.section	.nv.constant0._Z13bias_additionPfS_ii,"a",@progbits
	.sectionflags	@""
	.align	4
.nv.constant0._Z13bias_additionPfS_ii:
	.zero		920


//--------------------- .nv.constant0._Z17matrix_mul_transAPfS_S_iii --------------------------
	.section	.nv.constant0._Z17matrix_mul_transAPfS_S_iii,"a",@progbits
	.sectionflags	@""
	.align	4
.nv.constant0._Z17matrix_mul_transAPfS_S_iii:
	.zero		932


//--------------------- .nv.constant0._Z17matrix_mul_transBPfS_S_iii --------------------------
	.section	.nv.constant0._Z17matrix_mul_transBPfS_S_iii,"a",@progbits
	.sectionflags	@""
	.align	4
.nv.constant0._Z17matrix_mul_transBPfS_S_iii:
	.zero		932


//--------------------- .nv.constant0._Z10matrix_mulPfS_S_iii --------------------------
	.section	.nv.constant0._Z10matrix_mulPfS_S_iii,"a",@progbits
	.sectionflags	@""
	.align	4
.nv.constant0._Z10matrix_mulPfS_S_iii:
	.zero		932


//--------------------- .nv.constant0._Z7vec_addPfS_S_i --------------------------
	.section	.nv.constant0._Z7vec_addPfS_S_i,"a",@progbits
	.sectionflags	@""
	.align	4
.nv.constant0._Z7vec_addPfS_S_i:
	.zero		924


//--------------------- SYMBOLS --------------------------

	.type		.nv.reservedSmem.offset0,@object
	.size		.nv.reservedSmem.offset0,0x4
	.type		.nv.reservedSmem.cap,@object
	.size		.nv.reservedSmem.cap,0x4
